//
// Generated by NVIDIA NVVM Compiler
//
// Compiler Build ID: CL-36424714
// Cuda compilation tools, release 13.0, V13.0.88
// Based on NVVM 20.0.0
//

.version 9.0
.target sm_100
.address_size 64

	// .globl	_Z16detect_cuda_vwiiPKiPKfPiP8PathNodeiiiiS3_S3_Pf
.global .align 1 .b8 _ZN34_INTERNAL_dab2017a_4_k_cu_2432d0e04cuda3std3__45__cpo5beginE[1];
.global .align 1 .b8 _ZN34_INTERNAL_dab2017a_4_k_cu_2432d0e04cuda3std3__45__cpo3endE[1];
.global .align 1 .b8 _ZN34_INTERNAL_dab2017a_4_k_cu_2432d0e04cuda3std3__45__cpo6cbeginE[1];
.global .align 1 .b8 _ZN34_INTERNAL_dab2017a_4_k_cu_2432d0e04cuda3std3__45__cpo4cendE[1];
.global .align 1 .b8 _ZN34_INTERNAL_dab2017a_4_k_cu_2432d0e04cuda3std3__45__cpo6rbeginE[1];
.global .align 1 .b8 _ZN34_INTERNAL_dab2017a_4_k_cu_2432d0e04cuda3std3__45__cpo4rendE[1];
.global .align 1 .b8 _ZN34_INTERNAL_dab2017a_4_k_cu_2432d0e04cuda3std3__45__cpo7crbeginE[1];
.global .align 1 .b8 _ZN34_INTERNAL_dab2017a_4_k_cu_2432d0e04cuda3std3__45__cpo5crendE[1];
.global .align 1 .b8 _ZN34_INTERNAL_dab2017a_4_k_cu_2432d0e04cuda3std3__436_GLOBAL__N__dab2017a_4_k_cu_2432d0e06ignoreE[1];
.global .align 1 .b8 _ZN34_INTERNAL_dab2017a_4_k_cu_2432d0e04cuda3std3__419piecewise_constructE[1];
.global .align 1 .b8 _ZN34_INTERNAL_dab2017a_4_k_cu_2432d0e04cuda3std3__48in_placeE[1];
.global .align 1 .b8 _ZN34_INTERNAL_dab2017a_4_k_cu_2432d0e04cuda3std3__420unreachable_sentinelE[1];
.global .align 1 .b8 _ZN34_INTERNAL_dab2017a_4_k_cu_2432d0e04cuda3std3__47nulloptE[1];
.global .align 1 .b8 _ZN34_INTERNAL_dab2017a_4_k_cu_2432d0e04cuda3std3__48unexpectE[1];
.global .align 1 .b8 _ZN34_INTERNAL_dab2017a_4_k_cu_2432d0e04cuda3std6ranges3__45__cpo4swapE[1];
.global .align 1 .b8 _ZN34_INTERNAL_dab2017a_4_k_cu_2432d0e04cuda3std6ranges3__45__cpo9iter_moveE[1];
.global .align 1 .b8 _ZN34_INTERNAL_dab2017a_4_k_cu_2432d0e04cuda3std6ranges3__45__cpo5beginE[1];
.global .align 1 .b8 _ZN34_INTERNAL_dab2017a_4_k_cu_2432d0e04cuda3std6ranges3__45__cpo3endE[1];
.global .align 1 .b8 _ZN34_INTERNAL_dab2017a_4_k_cu_2432d0e04cuda3std6ranges3__45__cpo6cbeginE[1];
.global .align 1 .b8 _ZN34_INTERNAL_dab2017a_4_k_cu_2432d0e04cuda3std6ranges3__45__cpo4cendE[1];
.global .align 1 .b8 _ZN34_INTERNAL_dab2017a_4_k_cu_2432d0e04cuda3std6ranges3__45__cpo7advanceE[1];
.global .align 1 .b8 _ZN34_INTERNAL_dab2017a_4_k_cu_2432d0e04cuda3std6ranges3__45__cpo9iter_swapE[1];
.global .align 1 .b8 _ZN34_INTERNAL_dab2017a_4_k_cu_2432d0e04cuda3std6ranges3__45__cpo4nextE[1];
.global .align 1 .b8 _ZN34_INTERNAL_dab2017a_4_k_cu_2432d0e04cuda3std6ranges3__45__cpo4prevE[1];
.global .align 1 .b8 _ZN34_INTERNAL_dab2017a_4_k_cu_2432d0e04cuda3std6ranges3__45__cpo4dataE[1];
.global .align 1 .b8 _ZN34_INTERNAL_dab2017a_4_k_cu_2432d0e04cuda3std6ranges3__45__cpo5cdataE[1];
.global .align 1 .b8 _ZN34_INTERNAL_dab2017a_4_k_cu_2432d0e04cuda3std6ranges3__45__cpo4sizeE[1];
.global .align 1 .b8 _ZN34_INTERNAL_dab2017a_4_k_cu_2432d0e04cuda3std6ranges3__45__cpo5ssizeE[1];
.global .align 1 .b8 _ZN34_INTERNAL_dab2017a_4_k_cu_2432d0e04cuda3std6ranges3__45__cpo8distanceE[1];
.global .align 1 .b8 _ZN34_INTERNAL_dab2017a_4_k_cu_2432d0e06thrust24THRUST_300001_SM_1000_NS8cuda_cub3parE[1];
.global .align 1 .b8 _ZN34_INTERNAL_dab2017a_4_k_cu_2432d0e06thrust24THRUST_300001_SM_1000_NS8cuda_cub10par_nosyncE[1];
.global .align 1 .b8 _ZN34_INTERNAL_dab2017a_4_k_cu_2432d0e06thrust24THRUST_300001_SM_1000_NS6system6detail10sequential3seqE[1];
.global .align 1 .b8 _ZN34_INTERNAL_dab2017a_4_k_cu_2432d0e06thrust24THRUST_300001_SM_1000_NS12placeholders2_1E[1];
.global .align 1 .b8 _ZN34_INTERNAL_dab2017a_4_k_cu_2432d0e06thrust24THRUST_300001_SM_1000_NS12placeholders2_2E[1];
.global .align 1 .b8 _ZN34_INTERNAL_dab2017a_4_k_cu_2432d0e06thrust24THRUST_300001_SM_1000_NS12placeholders2_3E[1];
.global .align 1 .b8 _ZN34_INTERNAL_dab2017a_4_k_cu_2432d0e06thrust24THRUST_300001_SM_1000_NS12placeholders2_4E[1];
.global .align 1 .b8 _ZN34_INTERNAL_dab2017a_4_k_cu_2432d0e06thrust24THRUST_300001_SM_1000_NS12placeholders2_5E[1];
.global .align 1 .b8 _ZN34_INTERNAL_dab2017a_4_k_cu_2432d0e06thrust24THRUST_300001_SM_1000_NS12placeholders2_6E[1];
.global .align 1 .b8 _ZN34_INTERNAL_dab2017a_4_k_cu_2432d0e06thrust24THRUST_300001_SM_1000_NS12placeholders2_7E[1];
.global .align 1 .b8 _ZN34_INTERNAL_dab2017a_4_k_cu_2432d0e06thrust24THRUST_300001_SM_1000_NS12placeholders2_8E[1];
.global .align 1 .b8 _ZN34_INTERNAL_dab2017a_4_k_cu_2432d0e06thrust24THRUST_300001_SM_1000_NS12placeholders2_9E[1];
.global .align 1 .b8 _ZN34_INTERNAL_dab2017a_4_k_cu_2432d0e06thrust24THRUST_300001_SM_1000_NS12placeholders3_10E[1];
.global .align 1 .b8 _ZN34_INTERNAL_dab2017a_4_k_cu_2432d0e06thrust24THRUST_300001_SM_1000_NS3seqE[1];

.visible .entry _Z16detect_cuda_vwiiPKiPKfPiP8PathNodeiiiiS3_S3_Pf(
	.param .u64 .ptr .align 1 _Z16detect_cuda_vwiiPKiPKfPiP8PathNodeiiiiS3_S3_Pf_param_0,
	.param .u64 .ptr .align 1 _Z16detect_cuda_vwiiPKiPKfPiP8PathNodeiiiiS3_S3_Pf_param_1,
	.param .u64 .ptr .align 1 _Z16detect_cuda_vwiiPKiPKfPiP8PathNodeiiiiS3_S3_Pf_param_2,
	.param .u64 .ptr .align 1 _Z16detect_cuda_vwiiPKiPKfPiP8PathNodeiiiiS3_S3_Pf_param_3,
	.param .u32 _Z16detect_cuda_vwiiPKiPKfPiP8PathNodeiiiiS3_S3_Pf_param_4,
	.param .u32 _Z16detect_cuda_vwiiPKiPKfPiP8PathNodeiiiiS3_S3_Pf_param_5,
	.param .u32 _Z16detect_cuda_vwiiPKiPKfPiP8PathNodeiiiiS3_S3_Pf_param_6,
	.param .u32 _Z16detect_cuda_vwiiPKiPKfPiP8PathNodeiiiiS3_S3_Pf_param_7,
	.param .u64 .ptr .align 1 _Z16detect_cuda_vwiiPKiPKfPiP8PathNodeiiiiS3_S3_Pf_param_8,
	.param .u64 .ptr .align 1 _Z16detect_cuda_vwiiPKiPKfPiP8PathNodeiiiiS3_S3_Pf_param_9,
	.param .u64 .ptr .align 1 _Z16detect_cuda_vwiiPKiPKfPiP8PathNodeiiiiS3_S3_Pf_param_10
)
{
	.reg .pred 	%p<91>;
	.reg .b32 	%r<191>;
	.reg .b32 	%f<75>;
	.reg .b64 	%rd<133>;

	ld.param.u64 	%rd41, [_Z16detect_cuda_vwiiPKiPKfPiP8PathNodeiiiiS3_S3_Pf_param_0];
	ld.param.u64 	%rd42, [_Z16detect_cuda_vwiiPKiPKfPiP8PathNodeiiiiS3_S3_Pf_param_1];
	ld.param.u64 	%rd43, [_Z16detect_cuda_vwiiPKiPKfPiP8PathNodeiiiiS3_S3_Pf_param_2];
	ld.param.u64 	%rd44, [_Z16detect_cuda_vwiiPKiPKfPiP8PathNodeiiiiS3_S3_Pf_param_3];
	ld.param.u32 	%r89, [_Z16detect_cuda_vwiiPKiPKfPiP8PathNodeiiiiS3_S3_Pf_param_4];
	ld.param.u32 	%r90, [_Z16detect_cuda_vwiiPKiPKfPiP8PathNodeiiiiS3_S3_Pf_param_5];
	ld.param.u32 	%r91, [_Z16detect_cuda_vwiiPKiPKfPiP8PathNodeiiiiS3_S3_Pf_param_6];
	ld.param.u32 	%r92, [_Z16detect_cuda_vwiiPKiPKfPiP8PathNodeiiiiS3_S3_Pf_param_7];
	ld.param.u64 	%rd45, [_Z16detect_cuda_vwiiPKiPKfPiP8PathNodeiiiiS3_S3_Pf_param_8];
	ld.param.u64 	%rd46, [_Z16detect_cuda_vwiiPKiPKfPiP8PathNodeiiiiS3_S3_Pf_param_9];
	ld.param.u64 	%rd47, [_Z16detect_cuda_vwiiPKiPKfPiP8PathNodeiiiiS3_S3_Pf_param_10];
	cvta.to.global.u64 	%rd1, %rd45;
	cvta.to.global.u64 	%rd2, %rd46;
	cvta.to.global.u64 	%rd3, %rd47;
	cvta.to.global.u64 	%rd4, %rd44;
	cvta.to.global.u64 	%rd5, %rd41;
	cvta.to.global.u64 	%rd6, %rd42;
	cvta.to.global.u64 	%rd7, %rd43;
	mov.u32 	%r93, %ctaid.x;
	mov.u32 	%r94, %ntid.x;
	mov.u32 	%r95, %tid.x;
	mad.lo.s32 	%r96, %r93, %r94, %r95;
	mul.lo.s32 	%r1, %r92, %r96;
	add.s32 	%r97, %r1, %r92;
	min.s32 	%r2, %r97, %r90;
	setp.ge.s32 	%p1, %r96, %r90;
	setp.lt.s32 	%p2, %r89, 2;
	or.pred  	%p3, %p1, %p2;
	@%p3 bra 	$L__BB0_93;
	sub.s32 	%r99, %r2, %r1;
	and.b32  	%r3, %r99, 3;
	add.s32 	%r4, %r1, 2;
	add.s32 	%r5, %r1, 3;
	and.b32  	%r6, %r90, 3;
	and.b32  	%r7, %r90, 2147483644;
	mov.b32 	%r158, 1;
$L__BB0_2:
	setp.le.s32 	%p4, %r2, %r1;
	@%p4 bra 	$L__BB0_92;
	add.s32 	%r9, %r1, 1;
	not.b32 	%r100, %r1;
	add.s32 	%r10, %r2, %r100;
	mul.lo.s32 	%r11, %r158, %r90;
	setp.lt.s32 	%p5, %r158, %r91;
	sub.s32 	%r101, %r158, %r91;
	selp.b32 	%r102, 0, %r101, %p5;
	setp.ge.s32 	%p6, %r102, %r158;
	@%p6 bra 	$L__BB0_65;
	setp.lt.s32 	%p26, %r90, 1;
	@%p26 bra 	$L__BB0_39;
	mov.u32 	%r159, %r1;
$L__BB0_6:
	add.s32 	%r14, %r159, %r11;
	mul.wide.s32 	%rd116, %r14, 4;
	add.s64 	%rd117, %rd7, %rd116;
	ld.global.u32 	%r15, [%rd117];
	setp.eq.s32 	%p46, %r15, -1;
	@%p46 bra 	$L__BB0_38;
	add.s64 	%rd119, %rd6, %rd116;
	ld.global.f32 	%f1, [%rd119];
	add.s64 	%rd120, %rd5, %rd116;
	ld.global.u32 	%r16, [%rd120];
	sub.s32 	%r17, %r16, %r91;
	mov.b32 	%r169, -1;
	mov.u32 	%r160, %r102;
	mov.u32 	%r168, %r169;
	mov.f32 	%f67, %f1;
$L__BB0_8:
	setp.lt.u32 	%p47, %r90, 4;
	mul.lo.s32 	%r22, %r160, %r90;
	mov.b32 	%r176, 0;
	@%p47 bra 	$L__BB0_23;
	mov.b32 	%r163, 0;
$L__BB0_10:
	add.s32 	%r130, %r163, %r22;
	mul.wide.s32 	%rd121, %r130, 4;
	add.s64 	%rd8, %rd7, %rd121;
	ld.global.u32 	%r131, [%rd8];
	setp.ne.s32 	%p48, %r15, %r131;
	mul.wide.s32 	%rd122, %r130, 16;
	add.s64 	%rd123, %rd4, %rd122;
	add.s64 	%rd9, %rd123, 12;
	add.s64 	%rd10, %rd5, %rd121;
	@%p48 bra 	$L__BB0_13;
	ld.global.u32 	%r132, [%rd10];
	setp.ge.s32 	%p49, %r132, %r16;
	setp.le.s32 	%p50, %r132, %r17;
	or.pred  	%p51, %p49, %p50;
	@%p51 bra 	$L__BB0_13;
	ld.global.f32 	%f49, [%rd9];
	add.f32 	%f50, %f1, %f49;
	setp.le.f32 	%p52, %f67, %f50;
	selp.f32 	%f67, %f50, %f67, %p52;
	selp.b32 	%r168, %r160, %r168, %p52;
	selp.b32 	%r169, %r163, %r169, %p52;
$L__BB0_13:
	ld.global.u32 	%r134, [%rd8+4];
	setp.ne.s32 	%p53, %r15, %r134;
	@%p53 bra 	$L__BB0_16;
	ld.global.u32 	%r135, [%rd10+4];
	setp.ge.s32 	%p54, %r135, %r16;
	setp.le.s32 	%p55, %r135, %r17;
	or.pred  	%p56, %p54, %p55;
	@%p56 bra 	$L__BB0_16;
	ld.global.f32 	%f51, [%rd9+16];
	add.f32 	%f52, %f1, %f51;
	setp.le.f32 	%p57, %f67, %f52;
	selp.f32 	%f67, %f52, %f67, %p57;
	selp.b32 	%r168, %r160, %r168, %p57;
	add.s32 	%r137, %r163, 1;
	selp.b32 	%r169, %r137, %r169, %p57;
$L__BB0_16:
	ld.global.u32 	%r138, [%rd8+8];
	setp.ne.s32 	%p58, %r15, %r138;
	@%p58 bra 	$L__BB0_19;
	ld.global.u32 	%r139, [%rd10+8];
	setp.ge.s32 	%p59, %r139, %r16;
	setp.le.s32 	%p60, %r139, %r17;
	or.pred  	%p61, %p59, %p60;
	@%p61 bra 	$L__BB0_19;
	ld.global.f32 	%f53, [%rd9+32];
	add.f32 	%f54, %f1, %f53;
	setp.le.f32 	%p62, %f67, %f54;
	selp.f32 	%f67, %f54, %f67, %p62;
	selp.b32 	%r168, %r160, %r168, %p62;
	add.s32 	%r141, %r163, 2;
	selp.b32 	%r169, %r141, %r169, %p62;
$L__BB0_19:
	ld.global.u32 	%r142, [%rd8+12];
	setp.ne.s32 	%p63, %r15, %r142;
	@%p63 bra 	$L__BB0_22;
	ld.global.u32 	%r143, [%rd10+12];
	setp.ge.s32 	%p64, %r143, %r16;
	setp.le.s32 	%p65, %r143, %r17;
	or.pred  	%p66, %p64, %p65;
	@%p66 bra 	$L__BB0_22;
	ld.global.f32 	%f55, [%rd9+48];
	add.f32 	%f56, %f1, %f55;
	setp.le.f32 	%p67, %f67, %f56;
	selp.f32 	%f67, %f56, %f67, %p67;
	selp.b32 	%r168, %r160, %r168, %p67;
	add.s32 	%r145, %r163, 3;
	selp.b32 	%r169, %r145, %r169, %p67;
$L__BB0_22:
	add.s32 	%r163, %r163, 4;
	setp.ne.s32 	%p68, %r163, %r7;
	mov.u32 	%r176, %r7;
	@%p68 bra 	$L__BB0_10;
$L__BB0_23:
	setp.eq.s32 	%p69, %r6, 0;
	@%p69 bra 	$L__BB0_35;
	add.s32 	%r146, %r176, %r22;
	mul.wide.s32 	%rd124, %r146, 4;
	add.s64 	%rd11, %rd7, %rd124;
	ld.global.u32 	%r147, [%rd11];
	setp.ne.s32 	%p70, %r15, %r147;
	mul.wide.s32 	%rd125, %r146, 16;
	add.s64 	%rd126, %rd4, %rd125;
	add.s64 	%rd12, %rd126, 12;
	add.s64 	%rd13, %rd5, %rd124;
	@%p70 bra 	$L__BB0_27;
	ld.global.u32 	%r148, [%rd13];
	setp.ge.s32 	%p71, %r148, %r16;
	setp.le.s32 	%p72, %r148, %r17;
	or.pred  	%p73, %p71, %p72;
	@%p73 bra 	$L__BB0_27;
	ld.global.f32 	%f57, [%rd12];
	add.f32 	%f58, %f1, %f57;
	setp.le.f32 	%p74, %f67, %f58;
	selp.f32 	%f67, %f58, %f67, %p74;
	selp.b32 	%r168, %r160, %r168, %p74;
	selp.b32 	%r169, %r176, %r169, %p74;
$L__BB0_27:
	setp.eq.s32 	%p75, %r6, 1;
	@%p75 bra 	$L__BB0_35;
	ld.global.u32 	%r150, [%rd11+4];
	setp.ne.s32 	%p76, %r15, %r150;
	@%p76 bra 	$L__BB0_31;
	ld.global.u32 	%r151, [%rd13+4];
	setp.ge.s32 	%p77, %r151, %r16;
	setp.le.s32 	%p78, %r151, %r17;
	or.pred  	%p79, %p77, %p78;
	@%p79 bra 	$L__BB0_31;
	ld.global.f32 	%f59, [%rd12+16];
	add.f32 	%f60, %f1, %f59;
	setp.le.f32 	%p80, %f67, %f60;
	selp.f32 	%f67, %f60, %f67, %p80;
	selp.b32 	%r168, %r160, %r168, %p80;
	add.s32 	%r153, %r176, 1;
	selp.b32 	%r169, %r153, %r169, %p80;
$L__BB0_31:
	setp.eq.s32 	%p81, %r6, 2;
	@%p81 bra 	$L__BB0_35;
	ld.global.u32 	%r154, [%rd11+8];
	setp.ne.s32 	%p82, %r15, %r154;
	@%p82 bra 	$L__BB0_35;
	ld.global.u32 	%r155, [%rd13+8];
	setp.ge.s32 	%p83, %r155, %r16;
	setp.le.s32 	%p84, %r155, %r17;
	or.pred  	%p85, %p83, %p84;
	@%p85 bra 	$L__BB0_35;
	ld.global.f32 	%f61, [%rd12+32];
	add.f32 	%f62, %f1, %f61;
	setp.le.f32 	%p86, %f67, %f62;
	selp.f32 	%f67, %f62, %f67, %p86;
	selp.b32 	%r168, %r160, %r168, %p86;
	add.s32 	%r157, %r176, 2;
	selp.b32 	%r169, %r157, %r169, %p86;
$L__BB0_35:
	add.s32 	%r160, %r160, 1;
	setp.lt.s32 	%p87, %r160, %r158;
	@%p87 bra 	$L__BB0_8;
	mul.wide.s32 	%rd127, %r14, 16;
	add.s64 	%rd128, %rd4, %rd127;
	st.global.u32 	[%rd128+4], %r168;
	st.global.u32 	[%rd128], %r169;
	st.global.u32 	[%rd128+8], %r15;
	st.global.f32 	[%rd128+12], %f67;
	mul.wide.s32 	%rd129, %r15, 4;
	add.s64 	%rd14, %rd3, %rd129;
	ld.global.f32 	%f63, [%rd14];
	setp.gtu.f32 	%p88, %f63, %f67;
	@%p88 bra 	$L__BB0_38;
	add.s64 	%rd131, %rd2, %rd129;
	st.global.u32 	[%rd131], %r158;
	add.s64 	%rd132, %rd1, %rd129;
	st.global.u32 	[%rd132], %r159;
	st.global.f32 	[%rd14], %f67;
$L__BB0_38:
	add.s32 	%r159, %r159, 1;
	setp.eq.s32 	%p89, %r159, %r2;
	@%p89 bra 	$L__BB0_92;
	bra.uni 	$L__BB0_6;
$L__BB0_39:
	setp.eq.s32 	%p27, %r3, 0;
	mov.u32 	%r185, %r1;
	@%p27 bra 	$L__BB0_51;
	add.s32 	%r114, %r1, %r11;
	mul.wide.s32 	%rd82, %r114, 4;
	add.s64 	%rd15, %rd7, %rd82;
	ld.global.u32 	%r61, [%rd15];
	setp.eq.s32 	%p28, %r61, -1;
	add.s64 	%rd16, %rd6, %rd82;
	mul.wide.s32 	%rd83, %r114, 16;
	add.s64 	%rd84, %rd4, %rd83;
	add.s64 	%rd17, %rd84, 4;
	@%p28 bra 	$L__BB0_43;
	ld.global.f32 	%f20, [%rd16];
	mov.b32 	%r115, -1;
	st.global.u32 	[%rd17], %r115;
	st.global.u32 	[%rd17+-4], %r115;
	st.global.u32 	[%rd17+4], %r61;
	st.global.f32 	[%rd17+8], %f20;
	mul.wide.s32 	%rd85, %r61, 4;
	add.s64 	%rd18, %rd3, %rd85;
	ld.global.f32 	%f41, [%rd18];
	setp.gtu.f32 	%p29, %f41, %f20;
	@%p29 bra 	$L__BB0_43;
	mul.wide.s32 	%rd86, %r61, 4;
	add.s64 	%rd87, %rd2, %rd86;
	st.global.u32 	[%rd87], %r158;
	add.s64 	%rd88, %rd1, %rd86;
	st.global.u32 	[%rd88], %r1;
	st.global.f32 	[%rd18], %f20;
$L__BB0_43:
	setp.eq.s32 	%p30, %r3, 1;
	mov.u32 	%r185, %r9;
	@%p30 bra 	$L__BB0_51;
	ld.global.u32 	%r62, [%rd15+4];
	setp.eq.s32 	%p31, %r62, -1;
	@%p31 bra 	$L__BB0_47;
	ld.global.f32 	%f21, [%rd16+4];
	mov.b32 	%r116, -1;
	st.global.u32 	[%rd17+16], %r116;
	st.global.u32 	[%rd17+12], %r116;
	st.global.u32 	[%rd17+20], %r62;
	st.global.f32 	[%rd17+24], %f21;
	mul.wide.s32 	%rd89, %r62, 4;
	add.s64 	%rd19, %rd3, %rd89;
	ld.global.f32 	%f42, [%rd19];
	setp.gtu.f32 	%p32, %f42, %f21;
	@%p32 bra 	$L__BB0_47;
	mul.wide.s32 	%rd90, %r62, 4;
	add.s64 	%rd91, %rd2, %rd90;
	st.global.u32 	[%rd91], %r158;
	add.s64 	%rd92, %rd1, %rd90;
	st.global.u32 	[%rd92], %r9;
	st.global.f32 	[%rd19], %f21;
$L__BB0_47:
	setp.eq.s32 	%p33, %r3, 2;
	mov.u32 	%r185, %r4;
	@%p33 bra 	$L__BB0_51;
	ld.global.u32 	%r63, [%rd15+8];
	setp.eq.s32 	%p34, %r63, -1;
	mov.u32 	%r185, %r5;
	@%p34 bra 	$L__BB0_51;
	ld.global.f32 	%f22, [%rd16+8];
	mov.b32 	%r117, -1;
	st.global.u32 	[%rd17+32], %r117;
	st.global.u32 	[%rd17+28], %r117;
	st.global.u32 	[%rd17+36], %r63;
	st.global.f32 	[%rd17+40], %f22;
	mul.wide.s32 	%rd93, %r63, 4;
	add.s64 	%rd20, %rd3, %rd93;
	ld.global.f32 	%f43, [%rd20];
	setp.gtu.f32 	%p35, %f43, %f22;
	mov.u32 	%r185, %r5;
	@%p35 bra 	$L__BB0_51;
	add.s64 	%rd95, %rd2, %rd93;
	st.global.u32 	[%rd95], %r158;
	add.s64 	%rd96, %rd1, %rd93;
	st.global.u32 	[%rd96], %r4;
	st.global.f32 	[%rd20], %f22;
	mov.u32 	%r185, %r5;
$L__BB0_51:
	setp.lt.u32 	%p36, %r10, 3;
	@%p36 bra 	$L__BB0_92;
$L__BB0_52:
	add.s32 	%r118, %r185, %r11;
	mul.wide.s32 	%rd97, %r118, 4;
	add.s64 	%rd21, %rd7, %rd97;
	ld.global.u32 	%r66, [%rd21];
	setp.eq.s32 	%p37, %r66, -1;
	add.s64 	%rd22, %rd6, %rd97;
	mul.wide.s32 	%rd98, %r118, 16;
	add.s64 	%rd99, %rd4, %rd98;
	add.s64 	%rd23, %rd99, 4;
	@%p37 bra 	$L__BB0_55;
	ld.global.f32 	%f23, [%rd22];
	mov.b32 	%r119, -1;
	st.global.u32 	[%rd23], %r119;
	st.global.u32 	[%rd23+-4], %r119;
	st.global.u32 	[%rd23+4], %r66;
	st.global.f32 	[%rd23+8], %f23;
	mul.wide.s32 	%rd100, %r66, 4;
	add.s64 	%rd24, %rd3, %rd100;
	ld.global.f32 	%f44, [%rd24];
	setp.gtu.f32 	%p38, %f44, %f23;
	@%p38 bra 	$L__BB0_55;
	mul.wide.s32 	%rd101, %r66, 4;
	add.s64 	%rd102, %rd2, %rd101;
	st.global.u32 	[%rd102], %r158;
	add.s64 	%rd103, %rd1, %rd101;
	st.global.u32 	[%rd103], %r185;
	st.global.f32 	[%rd24], %f23;
$L__BB0_55:
	ld.global.u32 	%r67, [%rd21+4];
	setp.eq.s32 	%p39, %r67, -1;
	@%p39 bra 	$L__BB0_58;
	ld.global.f32 	%f24, [%rd22+4];
	mov.b32 	%r120, -1;
	st.global.u32 	[%rd23+16], %r120;
	st.global.u32 	[%rd23+12], %r120;
	st.global.u32 	[%rd23+20], %r67;
	st.global.f32 	[%rd23+24], %f24;
	mul.wide.s32 	%rd104, %r67, 4;
	add.s64 	%rd25, %rd3, %rd104;
	ld.global.f32 	%f45, [%rd25];
	setp.gtu.f32 	%p40, %f45, %f24;
	@%p40 bra 	$L__BB0_58;
	mul.wide.s32 	%rd105, %r67, 4;
	add.s64 	%rd106, %rd2, %rd105;
	st.global.u32 	[%rd106], %r158;
	add.s64 	%rd107, %rd1, %rd105;
	add.s32 	%r121, %r185, 1;
	st.global.u32 	[%rd107], %r121;
	st.global.f32 	[%rd25], %f24;
$L__BB0_58:
	ld.global.u32 	%r68, [%rd21+8];
	setp.eq.s32 	%p41, %r68, -1;
	@%p41 bra 	$L__BB0_61;
	ld.global.f32 	%f25, [%rd22+8];
	mov.b32 	%r122, -1;
	st.global.u32 	[%rd23+32], %r122;
	st.global.u32 	[%rd23+28], %r122;
	st.global.u32 	[%rd23+36], %r68;
	st.global.f32 	[%rd23+40], %f25;
	mul.wide.s32 	%rd108, %r68, 4;
	add.s64 	%rd26, %rd3, %rd108;
	ld.global.f32 	%f46, [%rd26];
	setp.gtu.f32 	%p42, %f46, %f25;
	@%p42 bra 	$L__BB0_61;
	mul.wide.s32 	%rd109, %r68, 4;
	add.s64 	%rd110, %rd2, %rd109;
	st.global.u32 	[%rd110], %r158;
	add.s64 	%rd111, %rd1, %rd109;
	add.s32 	%r123, %r185, 2;
	st.global.u32 	[%rd111], %r123;
	st.global.f32 	[%rd26], %f25;
$L__BB0_61:
	ld.global.u32 	%r69, [%rd21+12];
	setp.eq.s32 	%p43, %r69, -1;
	@%p43 bra 	$L__BB0_64;
	ld.global.f32 	%f26, [%rd22+12];
	mov.b32 	%r124, -1;
	st.global.u32 	[%rd23+48], %r124;
	st.global.u32 	[%rd23+44], %r124;
	st.global.u32 	[%rd23+52], %r69;
	st.global.f32 	[%rd23+56], %f26;
	mul.wide.s32 	%rd112, %r69, 4;
	add.s64 	%rd27, %rd3, %rd112;
	ld.global.f32 	%f47, [%rd27];
	setp.gtu.f32 	%p44, %f47, %f26;
	@%p44 bra 	$L__BB0_64;
	add.s64 	%rd114, %rd2, %rd112;
	st.global.u32 	[%rd114], %r158;
	add.s64 	%rd115, %rd1, %rd112;
	add.s32 	%r125, %r185, 3;
	st.global.u32 	[%rd115], %r125;
	st.global.f32 	[%rd27], %f26;
$L__BB0_64:
	add.s32 	%r185, %r185, 4;
	setp.eq.s32 	%p45, %r185, %r2;
	@%p45 bra 	$L__BB0_92;
	bra.uni 	$L__BB0_52;
$L__BB0_65:
	setp.eq.s32 	%p7, %r3, 0;
	mov.u32 	%r187, %r1;
	@%p7 bra 	$L__BB0_77;
	add.s32 	%r103, %r1, %r11;
	mul.wide.s32 	%rd48, %r103, 4;
	add.s64 	%rd28, %rd7, %rd48;
	ld.global.u32 	%r71, [%rd28];
	setp.eq.s32 	%p8, %r71, -1;
	add.s64 	%rd29, %rd6, %rd48;
	mul.wide.s32 	%rd49, %r103, 16;
	add.s64 	%rd50, %rd4, %rd49;
	add.s64 	%rd30, %rd50, 4;
	@%p8 bra 	$L__BB0_69;
	ld.global.f32 	%f27, [%rd29];
	mov.b32 	%r104, -1;
	st.global.u32 	[%rd30], %r104;
	st.global.u32 	[%rd30+-4], %r104;
	st.global.u32 	[%rd30+4], %r71;
	st.global.f32 	[%rd30+8], %f27;
	mul.wide.s32 	%rd51, %r71, 4;
	add.s64 	%rd31, %rd3, %rd51;
	ld.global.f32 	%f34, [%rd31];
	setp.gtu.f32 	%p9, %f34, %f27;
	@%p9 bra 	$L__BB0_69;
	mul.wide.s32 	%rd52, %r71, 4;
	add.s64 	%rd53, %rd2, %rd52;
	st.global.u32 	[%rd53], %r158;
	add.s64 	%rd54, %rd1, %rd52;
	st.global.u32 	[%rd54], %r1;
	st.global.f32 	[%rd31], %f27;
$L__BB0_69:
	setp.eq.s32 	%p10, %r3, 1;
	mov.u32 	%r187, %r9;
	@%p10 bra 	$L__BB0_77;
	ld.global.u32 	%r72, [%rd28+4];
	setp.eq.s32 	%p11, %r72, -1;
	@%p11 bra 	$L__BB0_73;
	ld.global.f32 	%f28, [%rd29+4];
	mov.b32 	%r105, -1;
	st.global.u32 	[%rd30+16], %r105;
	st.global.u32 	[%rd30+12], %r105;
	st.global.u32 	[%rd30+20], %r72;
	st.global.f32 	[%rd30+24], %f28;
	mul.wide.s32 	%rd55, %r72, 4;
	add.s64 	%rd32, %rd3, %rd55;
	ld.global.f32 	%f35, [%rd32];
	setp.gtu.f32 	%p12, %f35, %f28;
	@%p12 bra 	$L__BB0_73;
	mul.wide.s32 	%rd56, %r72, 4;
	add.s64 	%rd57, %rd2, %rd56;
	st.global.u32 	[%rd57], %r158;
	add.s64 	%rd58, %rd1, %rd56;
	st.global.u32 	[%rd58], %r9;
	st.global.f32 	[%rd32], %f28;
$L__BB0_73:
	setp.eq.s32 	%p13, %r3, 2;
	mov.u32 	%r187, %r4;
	@%p13 bra 	$L__BB0_77;
	ld.global.u32 	%r73, [%rd28+8];
	setp.eq.s32 	%p14, %r73, -1;
	mov.u32 	%r187, %r5;
	@%p14 bra 	$L__BB0_77;
	ld.global.f32 	%f29, [%rd29+8];
	mov.b32 	%r106, -1;
	st.global.u32 	[%rd30+32], %r106;
	st.global.u32 	[%rd30+28], %r106;
	st.global.u32 	[%rd30+36], %r73;
	st.global.f32 	[%rd30+40], %f29;
	mul.wide.s32 	%rd59, %r73, 4;
	add.s64 	%rd33, %rd3, %rd59;
	ld.global.f32 	%f36, [%rd33];
	setp.gtu.f32 	%p15, %f36, %f29;
	mov.u32 	%r187, %r5;
	@%p15 bra 	$L__BB0_77;
	add.s64 	%rd61, %rd2, %rd59;
	st.global.u32 	[%rd61], %r158;
	add.s64 	%rd62, %rd1, %rd59;
	st.global.u32 	[%rd62], %r4;
	st.global.f32 	[%rd33], %f29;
	mov.u32 	%r187, %r5;
$L__BB0_77:
	setp.lt.u32 	%p16, %r10, 3;
	@%p16 bra 	$L__BB0_92;
	sub.s32 	%r190, %r187, %r2;
	add.s32 	%r189, %r187, 1;
	add.s32 	%r188, %r187, %r11;
$L__BB0_79:
	mul.wide.s32 	%rd63, %r188, 4;
	add.s64 	%rd34, %rd7, %rd63;
	ld.global.u32 	%r81, [%rd34];
	setp.eq.s32 	%p17, %r81, -1;
	add.s64 	%rd35, %rd6, %rd63;
	mul.wide.s32 	%rd64, %r188, 16;
	add.s64 	%rd65, %rd4, %rd64;
	add.s64 	%rd36, %rd65, 4;
	@%p17 bra 	$L__BB0_82;
	ld.global.f32 	%f30, [%rd35];
	mov.b32 	%r107, -1;
	st.global.u32 	[%rd36], %r107;
	st.global.u32 	[%rd36+-4], %r107;
	st.global.u32 	[%rd36+4], %r81;
	st.global.f32 	[%rd36+8], %f30;
	mul.wide.s32 	%rd66, %r81, 4;
	add.s64 	%rd37, %rd3, %rd66;
	ld.global.f32 	%f37, [%rd37];
	setp.gtu.f32 	%p18, %f37, %f30;
	@%p18 bra 	$L__BB0_82;
	mul.wide.s32 	%rd67, %r81, 4;
	add.s64 	%rd68, %rd2, %rd67;
	st.global.u32 	[%rd68], %r158;
	add.s64 	%rd69, %rd1, %rd67;
	add.s32 	%r108, %r189, -1;
	st.global.u32 	[%rd69], %r108;
	st.global.f32 	[%rd37], %f30;
$L__BB0_82:
	ld.global.u32 	%r82, [%rd34+4];
	setp.eq.s32 	%p19, %r82, -1;
	@%p19 bra 	$L__BB0_85;
	ld.global.f32 	%f31, [%rd35+4];
	mov.b32 	%r109, -1;
	st.global.u32 	[%rd36+16], %r109;
	st.global.u32 	[%rd36+12], %r109;
	st.global.u32 	[%rd36+20], %r82;
	st.global.f32 	[%rd36+24], %f31;
	mul.wide.s32 	%rd70, %r82, 4;
	add.s64 	%rd38, %rd3, %rd70;
	ld.global.f32 	%f38, [%rd38];
	setp.gtu.f32 	%p20, %f38, %f31;
	@%p20 bra 	$L__BB0_85;
	mul.wide.s32 	%rd71, %r82, 4;
	add.s64 	%rd72, %rd2, %rd71;
	st.global.u32 	[%rd72], %r158;
	add.s64 	%rd73, %rd1, %rd71;
	st.global.u32 	[%rd73], %r189;
	st.global.f32 	[%rd38], %f31;
$L__BB0_85:
	ld.global.u32 	%r83, [%rd34+8];
	setp.eq.s32 	%p21, %r83, -1;
	@%p21 bra 	$L__BB0_88;
	ld.global.f32 	%f32, [%rd35+8];
	mov.b32 	%r110, -1;
	st.global.u32 	[%rd36+32], %r110;
	st.global.u32 	[%rd36+28], %r110;
	st.global.u32 	[%rd36+36], %r83;
	st.global.f32 	[%rd36+40], %f32;
	mul.wide.s32 	%rd74, %r83, 4;
	add.s64 	%rd39, %rd3, %rd74;
	ld.global.f32 	%f39, [%rd39];
	setp.gtu.f32 	%p22, %f39, %f32;
	@%p22 bra 	$L__BB0_88;
	mul.wide.s32 	%rd75, %r83, 4;
	add.s64 	%rd76, %rd2, %rd75;
	st.global.u32 	[%rd76], %r158;
	add.s64 	%rd77, %rd1, %rd75;
	add.s32 	%r111, %r189, 1;
	st.global.u32 	[%rd77], %r111;
	st.global.f32 	[%rd39], %f32;
$L__BB0_88:
	ld.global.u32 	%r84, [%rd34+12];
	setp.eq.s32 	%p23, %r84, -1;
	@%p23 bra 	$L__BB0_91;
	ld.global.f32 	%f33, [%rd35+12];
	mov.b32 	%r112, -1;
	st.global.u32 	[%rd36+48], %r112;
	st.global.u32 	[%rd36+44], %r112;
	st.global.u32 	[%rd36+52], %r84;
	st.global.f32 	[%rd36+56], %f33;
	mul.wide.s32 	%rd78, %r84, 4;
	add.s64 	%rd40, %rd3, %rd78;
	ld.global.f32 	%f40, [%rd40];
	setp.gtu.f32 	%p24, %f40, %f33;
	@%p24 bra 	$L__BB0_91;
	add.s64 	%rd80, %rd2, %rd78;
	st.global.u32 	[%rd80], %r158;
	add.s64 	%rd81, %rd1, %rd78;
	add.s32 	%r113, %r189, 2;
	st.global.u32 	[%rd81], %r113;
	st.global.f32 	[%rd40], %f33;
$L__BB0_91:
	add.s32 	%r190, %r190, 4;
	add.s32 	%r189, %r189, 4;
	add.s32 	%r188, %r188, 4;
	setp.ne.s32 	%p25, %r190, 0;
	@%p25 bra 	$L__BB0_79;
$L__BB0_92:
	bar.sync 	0;
	add.s32 	%r158, %r158, 1;
	setp.ne.s32 	%p90, %r158, %r89;
	@%p90 bra 	$L__BB0_2;
$L__BB0_93:
	ret;

}
	// .globl	_Z13update_resultPKiPKfPiP8PathNodeiiiS3_S3_PfiS3_S3_S6_S3_
.visible .entry _Z13update_resultPKiPKfPiP8PathNodeiiiS3_S3_PfiS3_S3_S6_S3_(
	.param .u64 .ptr .align 1 _Z13update_resultPKiPKfPiP8PathNodeiiiS3_S3_PfiS3_S3_S6_S3__param_0,
	.param .u64 .ptr .align 1 _Z13update_resultPKiPKfPiP8PathNodeiiiS3_S3_PfiS3_S3_S6_S3__param_1,
	.param .u64 .ptr .align 1 _Z13update_resultPKiPKfPiP8PathNodeiiiS3_S3_PfiS3_S3_S6_S3__param_2,
	.param .u64 .ptr .align 1 _Z13update_resultPKiPKfPiP8PathNodeiiiS3_S3_PfiS3_S3_S6_S3__param_3,
	.param .u32 _Z13update_resultPKiPKfPiP8PathNodeiiiS3_S3_PfiS3_S3_S6_S3__param_4,
	.param .u32 _Z13update_resultPKiPKfPiP8PathNodeiiiS3_S3_PfiS3_S3_S6_S3__param_5,
	.param .u32 _Z13update_resultPKiPKfPiP8PathNodeiiiS3_S3_PfiS3_S3_S6_S3__param_6,
	.param .u64 .ptr .align 1 _Z13update_resultPKiPKfPiP8PathNodeiiiS3_S3_PfiS3_S3_S6_S3__param_7,
	.param .u64 .ptr .align 1 _Z13update_resultPKiPKfPiP8PathNodeiiiS3_S3_PfiS3_S3_S6_S3__param_8,
	.param .u64 .ptr .align 1 _Z13update_resultPKiPKfPiP8PathNodeiiiS3_S3_PfiS3_S3_S6_S3__param_9,
	.param .u32 _Z13update_resultPKiPKfPiP8PathNodeiiiS3_S3_PfiS3_S3_S6_S3__param_10,
	.param .u64 .ptr .align 1 _Z13update_resultPKiPKfPiP8PathNodeiiiS3_S3_PfiS3_S3_S6_S3__param_11,
	.param .u64 .ptr .align 1 _Z13update_resultPKiPKfPiP8PathNodeiiiS3_S3_PfiS3_S3_S6_S3__param_12,
	.param .u64 .ptr .align 1 _Z13update_resultPKiPKfPiP8PathNodeiiiS3_S3_PfiS3_S3_S6_S3__param_13,
	.param .u64 .ptr .align 1 _Z13update_resultPKiPKfPiP8PathNodeiiiS3_S3_PfiS3_S3_S6_S3__param_14
)
{
	.reg .pred 	%p<12>;
	.reg .b32 	%r<79>;
	.reg .b32 	%f<16>;
	.reg .b64 	%rd<56>;

	ld.param.u64 	%rd13, [_Z13update_resultPKiPKfPiP8PathNodeiiiS3_S3_PfiS3_S3_S6_S3__param_0];
	ld.param.u64 	%rd15, [_Z13update_resultPKiPKfPiP8PathNodeiiiS3_S3_PfiS3_S3_S6_S3__param_3];
	ld.param.u32 	%r27, [_Z13update_resultPKiPKfPiP8PathNodeiiiS3_S3_PfiS3_S3_S6_S3__param_5];
	ld.param.u32 	%r28, [_Z13update_resultPKiPKfPiP8PathNodeiiiS3_S3_PfiS3_S3_S6_S3__param_6];
	ld.param.u32 	%r29, [_Z13update_resultPKiPKfPiP8PathNodeiiiS3_S3_PfiS3_S3_S6_S3__param_10];
	ld.param.u64 	%rd19, [_Z13update_resultPKiPKfPiP8PathNodeiiiS3_S3_PfiS3_S3_S6_S3__param_11];
	ld.param.u64 	%rd20, [_Z13update_resultPKiPKfPiP8PathNodeiiiS3_S3_PfiS3_S3_S6_S3__param_12];
	ld.param.u64 	%rd21, [_Z13update_resultPKiPKfPiP8PathNodeiiiS3_S3_PfiS3_S3_S6_S3__param_13];
	cvta.to.global.u64 	%rd1, %rd20;
	cvta.to.global.u64 	%rd2, %rd19;
	cvta.to.global.u64 	%rd3, %rd21;
	mov.u32 	%r30, %ctaid.x;
	mov.u32 	%r31, %ntid.x;
	mov.u32 	%r32, %tid.x;
	mad.lo.s32 	%r33, %r30, %r31, %r32;
	mul.lo.s32 	%r71, %r29, %r33;
	add.s32 	%r34, %r71, %r29;
	min.s32 	%r2, %r34, %r28;
	setp.ge.s32 	%p1, %r33, %r27;
	@%p1 bra 	$L__BB1_17;
	setp.ge.s32 	%p2, %r71, %r2;
	@%p2 bra 	$L__BB1_16;
	cvta.to.global.u64 	%rd4, %rd13;
	cvta.to.global.u64 	%rd5, %rd15;
$L__BB1_3:
	ld.param.u64 	%rd54, [_Z13update_resultPKiPKfPiP8PathNodeiiiS3_S3_PfiS3_S3_S6_S3__param_8];
	cvt.s64.s32 	%rd6, %r71;
	cvta.to.global.u64 	%rd22, %rd54;
	mul.wide.s32 	%rd23, %r71, 4;
	add.s64 	%rd24, %rd22, %rd23;
	ld.global.u32 	%r74, [%rd24];
	setp.eq.s32 	%p3, %r74, -1;
	@%p3 bra 	$L__BB1_15;
	ld.param.u64 	%rd53, [_Z13update_resultPKiPKfPiP8PathNodeiiiS3_S3_PfiS3_S3_S6_S3__param_7];
	ld.param.u32 	%r70, [_Z13update_resultPKiPKfPiP8PathNodeiiiS3_S3_PfiS3_S3_S6_S3__param_4];
	cvta.to.global.u64 	%rd25, %rd53;
	shl.b64 	%rd26, %rd6, 2;
	add.s64 	%rd27, %rd25, %rd26;
	ld.global.u32 	%r73, [%rd27];
	mul.lo.s32 	%r6, %r71, %r70;
	mov.b32 	%r72, 0;
$L__BB1_5:
	mov.u32 	%r11, %r72;
	ld.param.u64 	%rd52, [_Z13update_resultPKiPKfPiP8PathNodeiiiS3_S3_PfiS3_S3_S6_S3__param_1];
	add.s32 	%r72, %r11, 1;
	mad.lo.s32 	%r36, %r74, %r27, %r73;
	cvta.to.global.u64 	%rd28, %rd52;
	mul.wide.s32 	%rd29, %r36, 4;
	add.s64 	%rd30, %rd28, %rd29;
	ld.global.f32 	%f1, [%rd30];
	add.s32 	%r15, %r11, %r6;
	mul.wide.s32 	%rd31, %r15, 4;
	add.s64 	%rd32, %rd3, %rd31;
	st.global.f32 	[%rd32], %f1;
	add.s64 	%rd33, %rd2, %rd31;
	st.global.u32 	[%rd33], %r74;
	add.s64 	%rd34, %rd4, %rd29;
	ld.global.u32 	%r37, [%rd34];
	add.s64 	%rd35, %rd1, %rd31;
	st.global.u32 	[%rd35], %r37;
	mul.wide.s32 	%rd36, %r36, 16;
	add.s64 	%rd37, %rd5, %rd36;
	ld.global.u32 	%r74, [%rd37+4];
	ld.global.u32 	%r73, [%rd37];
	setp.eq.s32 	%p4, %r74, -1;
	@%p4 bra 	$L__BB1_6;
	bra.uni 	$L__BB1_5;
$L__BB1_6:
	setp.eq.s32 	%p5, %r11, 0;
	@%p5 bra 	$L__BB1_14;
	shr.u32 	%r39, %r72, 1;
	max.u32 	%r7, %r39, 1;
	and.b32  	%r8, %r7, 3;
	setp.lt.u32 	%p6, %r11, 7;
	mov.b32 	%r78, 0;
	@%p6 bra 	$L__BB1_10;
	and.b32  	%r78, %r7, 2147483644;
	neg.s32 	%r75, %r78;
	mov.u32 	%r76, %r15;
	mov.u32 	%r77, %r6;
$L__BB1_9:
	mul.wide.s32 	%rd38, %r77, 4;
	add.s64 	%rd39, %rd38, 8;
	mul.wide.s32 	%rd40, %r76, 4;
	add.s64 	%rd41, %rd2, %rd40;
	ld.global.u32 	%r40, [%rd41];
	add.s64 	%rd42, %rd2, %rd39;
	ld.global.u32 	%r41, [%rd42+-8];
	st.global.u32 	[%rd41], %r41;
	st.global.u32 	[%rd42+-8], %r40;
	add.s64 	%rd43, %rd1, %rd40;
	ld.global.u32 	%r42, [%rd43];
	add.s64 	%rd44, %rd1, %rd39;
	ld.global.u32 	%r43, [%rd44+-8];
	st.global.u32 	[%rd43], %r43;
	st.global.u32 	[%rd44+-8], %r42;
	add.s64 	%rd45, %rd3, %rd40;
	ld.global.f32 	%f2, [%rd45];
	add.s64 	%rd46, %rd3, %rd39;
	ld.global.f32 	%f3, [%rd46+-8];
	st.global.f32 	[%rd45], %f3;
	st.global.f32 	[%rd46+-8], %f2;
	ld.global.u32 	%r44, [%rd41+-4];
	ld.global.u32 	%r45, [%rd42+-4];
	st.global.u32 	[%rd41+-4], %r45;
	st.global.u32 	[%rd42+-4], %r44;
	ld.global.u32 	%r46, [%rd43+-4];
	ld.global.u32 	%r47, [%rd44+-4];
	st.global.u32 	[%rd43+-4], %r47;
	st.global.u32 	[%rd44+-4], %r46;
	ld.global.f32 	%f4, [%rd45+-4];
	ld.global.f32 	%f5, [%rd46+-4];
	st.global.f32 	[%rd45+-4], %f5;
	st.global.f32 	[%rd46+-4], %f4;
	ld.global.u32 	%r48, [%rd41+-8];
	ld.global.u32 	%r49, [%rd42];
	st.global.u32 	[%rd41+-8], %r49;
	st.global.u32 	[%rd42], %r48;
	ld.global.u32 	%r50, [%rd43+-8];
	ld.global.u32 	%r51, [%rd44];
	st.global.u32 	[%rd43+-8], %r51;
	st.global.u32 	[%rd44], %r50;
	ld.global.f32 	%f6, [%rd45+-8];
	ld.global.f32 	%f7, [%rd46];
	st.global.f32 	[%rd45+-8], %f7;
	st.global.f32 	[%rd46], %f6;
	ld.global.u32 	%r52, [%rd41+-12];
	ld.global.u32 	%r53, [%rd42+4];
	st.global.u32 	[%rd41+-12], %r53;
	st.global.u32 	[%rd42+4], %r52;
	ld.global.u32 	%r54, [%rd43+-12];
	ld.global.u32 	%r55, [%rd44+4];
	st.global.u32 	[%rd43+-12], %r55;
	st.global.u32 	[%rd44+4], %r54;
	ld.global.f32 	%f8, [%rd45+-12];
	ld.global.f32 	%f9, [%rd46+4];
	st.global.f32 	[%rd45+-12], %f9;
	st.global.f32 	[%rd46+4], %f8;
	add.s32 	%r77, %r77, 4;
	add.s32 	%r76, %r76, -4;
	add.s32 	%r75, %r75, 4;
	setp.ne.s32 	%p7, %r75, 0;
	@%p7 bra 	$L__BB1_9;
$L__BB1_10:
	setp.eq.s32 	%p8, %r8, 0;
	@%p8 bra 	$L__BB1_14;
	sub.s32 	%r56, %r15, %r78;
	mul.wide.s32 	%rd47, %r56, 4;
	add.s64 	%rd7, %rd2, %rd47;
	ld.global.u32 	%r57, [%rd7];
	add.s32 	%r58, %r78, %r6;
	mul.wide.s32 	%rd48, %r58, 4;
	add.s64 	%rd8, %rd2, %rd48;
	ld.global.u32 	%r59, [%rd8];
	st.global.u32 	[%rd7], %r59;
	st.global.u32 	[%rd8], %r57;
	add.s64 	%rd9, %rd1, %rd47;
	ld.global.u32 	%r60, [%rd9];
	add.s64 	%rd10, %rd1, %rd48;
	ld.global.u32 	%r61, [%rd10];
	st.global.u32 	[%rd9], %r61;
	st.global.u32 	[%rd10], %r60;
	add.s64 	%rd11, %rd3, %rd47;
	ld.global.f32 	%f10, [%rd11];
	add.s64 	%rd12, %rd3, %rd48;
	ld.global.f32 	%f11, [%rd12];
	st.global.f32 	[%rd11], %f11;
	st.global.f32 	[%rd12], %f10;
	setp.eq.s32 	%p9, %r8, 1;
	@%p9 bra 	$L__BB1_14;
	ld.global.u32 	%r62, [%rd7+-4];
	ld.global.u32 	%r63, [%rd8+4];
	st.global.u32 	[%rd7+-4], %r63;
	st.global.u32 	[%rd8+4], %r62;
	ld.global.u32 	%r64, [%rd9+-4];
	ld.global.u32 	%r65, [%rd10+4];
	st.global.u32 	[%rd9+-4], %r65;
	st.global.u32 	[%rd10+4], %r64;
	ld.global.f32 	%f12, [%rd11+-4];
	ld.global.f32 	%f13, [%rd12+4];
	st.global.f32 	[%rd11+-4], %f13;
	st.global.f32 	[%rd12+4], %f12;
	setp.eq.s32 	%p10, %r8, 2;
	@%p10 bra 	$L__BB1_14;
	ld.global.u32 	%r66, [%rd7+-8];
	ld.global.u32 	%r67, [%rd8+8];
	st.global.u32 	[%rd7+-8], %r67;
	st.global.u32 	[%rd8+8], %r66;
	ld.global.u32 	%r68, [%rd9+-8];
	ld.global.u32 	%r69, [%rd10+8];
	st.global.u32 	[%rd9+-8], %r69;
	st.global.u32 	[%rd10+8], %r68;
	ld.global.f32 	%f14, [%rd11+-8];
	ld.global.f32 	%f15, [%rd12+8];
	st.global.f32 	[%rd11+-8], %f15;
	st.global.f32 	[%rd12+8], %f14;
$L__BB1_14:
	ld.param.u64 	%rd55, [_Z13update_resultPKiPKfPiP8PathNodeiiiS3_S3_PfiS3_S3_S6_S3__param_14];
	cvta.to.global.u64 	%rd49, %rd55;
	mul.wide.s32 	%rd50, %r71, 4;
	add.s64 	%rd51, %rd49, %rd50;
	st.global.u32 	[%rd51], %r72;
$L__BB1_15:
	add.s32 	%r71, %r71, 1;
	setp.ne.s32 	%p11, %r71, %r2;
	@%p11 bra 	$L__BB1_3;
$L__BB1_16:
	bar.sync 	0;
$L__BB1_17:
	ret;

}
	// .globl	_ZN3cub18CUB_300001_SM_10006detail11EmptyKernelIvEEvv
.visible .entry _ZN3cub18CUB_300001_SM_10006detail11EmptyKernelIvEEvv()
{


	ret;

}


// ===== COMPILED SASS (sm_100) =====

	.target	sm_100

	.elftype	@"ET_EXEC"


//--------------------- .note.nv.tkinfo           --------------------------
	.section	.note.nv.tkinfo,"",@"SHT_NOTE"
	.sectionflags	@"SHF_NOTE_NV_TKINFO"
	.tkinfo
        /*0018*/ 	.word	0x00000002
        /*0030*/ 	.string	""
        /*0030*/ 	.string	"ptxas"
        /*0030*/ 	.string	"Cuda compilation tools, release 13.0, V13.0.88"
        /*0030*/ 	.string	"Build cuda_13.0.r13.0/compiler.36424714_0"
        /*0030*/ 	.string	"-arch sm_100 -m 64 "



//--------------------- .note.nv.cuinfo           --------------------------
	.section	.note.nv.cuinfo,"",@"SHT_NOTE"
	.sectionflags	@"SHF_NOTE_NV_CUINFO"
        /*0018*/ 	.short	0x0002
        /*001a*/ 	.short	0x0064
        /*001c*/ 	.short	0x0082
	.zero		2


//--------------------- .nv.info                  --------------------------
	.section	.nv.info,"",@"SHT_CUDA_INFO"
	.align	4


	//----- nvinfo : EIATTR_REGCOUNT
	.align		4
        /*0000*/ 	.byte	0x04, 0x2f
        /*0002*/ 	.short	(.L_44 - .L_43)
	.align		4
.L_43:
        /*0004*/ 	.word	index@(_Z16detect_cuda_vwiiPKiPKfPiP8PathNodeiiiiS3_S3_Pf)
        /*0008*/ 	.word	0x00000020


	//----- nvinfo : EIATTR_FRAME_SIZE
	.align		4
.L_44:
        /*000c*/ 	.byte	0x04, 0x11
        /*000e*/ 	.short	(.L_46 - .L_45)
	.align		4
.L_45:
        /*0010*/ 	.word	index@(_Z16detect_cuda_vwiiPKiPKfPiP8PathNodeiiiiS3_S3_Pf)
        /*0014*/ 	.word	0x00000000


	//----- nvinfo : EIATTR_REGCOUNT
	.align		4
.L_46:
        /*0018*/ 	.byte	0x04, 0x2f
        /*001a*/ 	.short	(.L_48 - .L_47)
	.align		4
.L_47:
        /*001c*/ 	.word	index@(_Z13update_resultPKiPKfPiP8PathNodeiiiS3_S3_PfiS3_S3_S6_S3_)
        /*0020*/ 	.word	0x00000028


	//----- nvinfo : EIATTR_FRAME_SIZE
	.align		4
.L_48:
        /*0024*/ 	.byte	0x04, 0x11
        /*0026*/ 	.short	(.L_50 - .L_49)
	.align		4
.L_49:
        /*0028*/ 	.word	index@(_Z13update_resultPKiPKfPiP8PathNodeiiiS3_S3_PfiS3_S3_S6_S3_)
        /*002c*/ 	.word	0x00000000


	//----- nvinfo : EIATTR_REGCOUNT
	.align		4
.L_50:
        /*0030*/ 	.byte	0x04, 0x2f
        /*0032*/ 	.short	(.L_52 - .L_51)
	.align		4
.L_51:
        /*0034*/ 	.word	index@(_ZN3cub18CUB_300001_SM_10006detail11EmptyKernelIvEEvv)
        /*0038*/ 	.word	0x00000004


	//----- nvinfo : EIATTR_FRAME_SIZE
	.align		4
.L_52:
        /*003c*/ 	.byte	0x04, 0x11
        /*003e*/ 	.short	(.L_54 - .L_53)
	.align		4
.L_53:
        /*0040*/ 	.word	index@(_ZN3cub18CUB_300001_SM_10006detail11EmptyKernelIvEEvv)
        /*0044*/ 	.word	0x00000000


	//----- nvinfo : EIATTR_MIN_STACK_SIZE
	.align		4
.L_54:
        /*0048*/ 	.byte	0x04, 0x12
        /*004a*/ 	.short	(.L_56 - .L_55)
	.align		4
.L_55:
        /*004c*/ 	.word	index@(_ZN3cub18CUB_300001_SM_10006detail11EmptyKernelIvEEvv)
        /*0050*/ 	.word	0x00000000


	//----- nvinfo : EIATTR_MIN_STACK_SIZE
	.align		4
.L_56:
        /*0054*/ 	.byte	0x04, 0x12
        /*0056*/ 	.short	(.L_58 - .L_57)
	.align		4
.L_57:
        /*0058*/ 	.word	index@(_Z13update_resultPKiPKfPiP8PathNodeiiiS3_S3_PfiS3_S3_S6_S3_)
        /*005c*/ 	.word	0x00000000


	//----- nvinfo : EIATTR_MIN_STACK_SIZE
	.align		4
.L_58:
        /*0060*/ 	.byte	0x04, 0x12
        /*0062*/ 	.short	(.L_60 - .L_59)
	.align		4
.L_59:
        /*0064*/ 	.word	index@(_Z16detect_cuda_vwiiPKiPKfPiP8PathNodeiiiiS3_S3_Pf)
        /*0068*/ 	.word	0x00000000
.L_60:


//--------------------- .nv.compat                --------------------------
	.section	.nv.compat,"",@"SHT_CUDA_COMPAT_INFO"
	.align	4
        /*0000*/ 	.byte	0x02, 0x09, 0x00, 0x00, 0x02, 0x02, 0x01, 0x00, 0x02, 0x05, 0x05, 0x00, 0x03, 0x07, 0x01, 0x01
        /*0010*/ 	.byte	0x02, 0x03, 0x00, 0x00, 0x02, 0x06, 0x01, 0x00, 0x04, 0x0b, 0x08, 0x00, 0x09, 0x00, 0x00, 0x00
        /*0020*/ 	.byte	0x00, 0x00, 0x00, 0x00


//--------------------- .nv.info._ZN3cub18CUB_300001_SM_10006detail11EmptyKernelIvEEvv --------------------------
	.section	.nv.info._ZN3cub18CUB_300001_SM_10006detail11EmptyKernelIvEEvv,"",@"SHT_CUDA_INFO"
	.sectionflags	@""
	.align	4


	//----- nvinfo : EIATTR_CUDA_API_VERSION
	.align		4
        /*0000*/ 	.byte	0x04, 0x37
        /*0002*/ 	.short	(.L_62 - .L_61)
.L_61:
        /*0004*/ 	.word	0x00000082


	//----- nvinfo : EIATTR_SPARSE_MMA_MASK
	.align		4
.L_62:
        /*0008*/ 	.byte	0x03, 0x50
        /*000a*/ 	.short	0x0000


	//----- nvinfo : EIATTR_MAXREG_COUNT
	.align		4
        /*000c*/ 	.byte	0x03, 0x1b
        /*000e*/ 	.short	0x00ff


	//----- nvinfo : EIATTR_MERCURY_ISA_VERSION
	.align		4
        /*0010*/ 	.byte	0x03, 0x5f
        /*0012*/ 	.short	0x0101


	//----- nvinfo : EIATTR_VRC_CTA_INIT_COUNT
	.align		4
        /*0014*/ 	.byte	0x02, 0x4a
	.zero		1
	.zero		1


	//----- nvinfo : EIATTR_EXIT_INSTR_OFFSETS
	.align		4
        /*0018*/ 	.byte	0x04, 0x1c
        /*001a*/ 	.short	(.L_64 - .L_63)


	//   ....[0]....
.L_63:
        /*001c*/ 	.word	0x00000010


	//----- nvinfo : EIATTR_SW_WAR
	.align		4
.L_64:
        /*0020*/ 	.byte	0x04, 0x36
        /*0022*/ 	.short	(.L_66 - .L_65)
.L_65:
        /*0024*/ 	.word	0x00000008
.L_66:


//--------------------- .nv.info._Z13update_resultPKiPKfPiP8PathNodeiiiS3_S3_PfiS3_S3_S6_S3_ --------------------------
	.section	.nv.info._Z13update_resultPKiPKfPiP8PathNodeiiiS3_S3_PfiS3_S3_S6_S3_,"",@"SHT_CUDA_INFO"
	.sectionflags	@""
	.align	4


	//----- nvinfo : EIATTR_CUDA_API_VERSION
	.align		4
        /*0000*/ 	.byte	0x04, 0x37
        /*0002*/ 	.short	(.L_68 - .L_67)
.L_67:
        /*0004*/ 	.word	0x00000082


	//----- nvinfo : EIATTR_KPARAM_INFO
	.align		4
.L_68:
        /*0008*/ 	.byte	0x04, 0x17
        /*000a*/ 	.short	(.L_70 - .L_69)
.L_69:
        /*000c*/ 	.word	0x00000000
        /*0010*/ 	.short	0x000e
        /*0012*/ 	.short	0x0068
        /*0014*/ 	.byte	0x00, 0xf5, 0x21, 0x00


	//----- nvinfo : EIATTR_KPARAM_INFO
	.align		4
.L_70:
        /*0018*/ 	.byte	0x04, 0x17
        /*001a*/ 	.short	(.L_72 - .L_71)
.L_71:
        /*001c*/ 	.word	0x00000000
        /*0020*/ 	.short	0x000d
        /*0022*/ 	.short	0x0060
        /*0024*/ 	.byte	0x00, 0xf5, 0x21, 0x00


	//----- nvinfo : EIATTR_KPARAM_INFO
	.align		4
.L_72:
        /*0028*/ 	.byte	0x04, 0x17
        /*002a*/ 	.short	(.L_74 - .L_73)
.L_73:
        /*002c*/ 	.word	0x00000000
        /*0030*/ 	.short	0x000c
        /*0032*/ 	.short	0x0058
        /*0034*/ 	.byte	0x00, 0xf5, 0x21, 0x00


	//----- nvinfo : EIATTR_KPARAM_INFO
	.align		4
.L_74:
        /*0038*/ 	.byte	0x04, 0x17
        /*003a*/ 	.short	(.L_76 - .L_75)
.L_75:
        /*003c*/ 	.word	0x00000000
        /*0040*/ 	.short	0x000b
        /*0042*/ 	.short	0x0050
        /*0044*/ 	.byte	0x00, 0xf5, 0x21, 0x00


	//----- nvinfo : EIATTR_KPARAM_INFO
	.align		4
.L_76:
        /*0048*/ 	.byte	0x04, 0x17
        /*004a*/ 	.short	(.L_78 - .L_77)
.L_77:
        /*004c*/ 	.word	0x00000000
        /*0050*/ 	.short	0x000a
        /*0052*/ 	.short	0x0048
        /*0054*/ 	.byte	0x00, 0xf0, 0x11, 0x00


	//----- nvinfo : EIATTR_KPARAM_INFO
	.align		4
.L_78:
        /*0058*/ 	.byte	0x04, 0x17
        /*005a*/ 	.short	(.L_80 - .L_79)
.L_79:
        /*005c*/ 	.word	0x00000000
        /*0060*/ 	.short	0x0009
        /*0062*/ 	.short	0x0040
        /*0064*/ 	.byte	0x00, 0xf5, 0x21, 0x00


	//----- nvinfo : EIATTR_KPARAM_INFO
	.align		4
.L_80:
        /*0068*/ 	.byte	0x04, 0x17
        /*006a*/ 	.short	(.L_82 - .L_81)
.L_81:
        /*006c*/ 	.word	0x00000000
        /*0070*/ 	.short	0x0008
        /*0072*/ 	.short	0x0038
        /*0074*/ 	.byte	0x00, 0xf5, 0x21, 0x00


	//----- nvinfo : EIATTR_KPARAM_INFO
	.align		4
.L_82:
        /*0078*/ 	.byte	0x04, 0x17
        /*007a*/ 	.short	(.L_84 - .L_83)
.L_83:
        /*007c*/ 	.word	0x00000000
        /*0080*/ 	.short	0x0007
        /*0082*/ 	.short	0x0030
        /*0084*/ 	.byte	0x00, 0xf5, 0x21, 0x00


	//----- nvinfo : EIATTR_KPARAM_INFO
	.align		4
.L_84:
        /*0088*/ 	.byte	0x04, 0x17
        /*008a*/ 	.short	(.L_86 - .L_85)
.L_85:
        /*008c*/ 	.word	0x00000000
        /*0090*/ 	.short	0x0006
        /*0092*/ 	.short	0x0028
        /*0094*/ 	.byte	0x00, 0xf0, 0x11, 0x00


	//----- nvinfo : EIATTR_KPARAM_INFO
	.align		4
.L_86:
        /*0098*/ 	.byte	0x04, 0x17
        /*009a*/ 	.short	(.L_88 - .L_87)
.L_87:
        /*009c*/ 	.word	0x00000000
        /*00a0*/ 	.short	0x0005
        /*00a2*/ 	.short	0x0024
        /*00a4*/ 	.byte	0x00, 0xf0, 0x11, 0x00


	//----- nvinfo : EIATTR_KPARAM_INFO
	.align		4
.L_88:
        /*00a8*/ 	.byte	0x04, 0x17
        /*00aa*/ 	.short	(.L_90 - .L_89)
.L_89:
        /*00ac*/ 	.word	0x00000000
        /*00b0*/ 	.short	0x0004
        /*00b2*/ 	.short	0x0020
        /*00b4*/ 	.byte	0x00, 0xf0, 0x11, 0x00


	//----- nvinfo : EIATTR_KPARAM_INFO
	.align		4
.L_90:
        /*00b8*/ 	.byte	0x04, 0x17
        /*00ba*/ 	.short	(.L_92 - .L_91)
.L_91:
        /*00bc*/ 	.word	0x00000000
        /*00c0*/ 	.short	0x0003
        /*00c2*/ 	.short	0x0018
        /*00c4*/ 	.byte	0x00, 0xf5, 0x21, 0x00


	//----- nvinfo : EIATTR_KPARAM_INFO
	.align		4
.L_92:
        /*00c8*/ 	.byte	0x04, 0x17
        /*00ca*/ 	.short	(.L_94 - .L_93)
.L_93:
        /*00cc*/ 	.word	0x00000000
        /*00d0*/ 	.short	0x0002
        /*00d2*/ 	.short	0x0010
        /*00d4*/ 	.byte	0x00, 0xf5, 0x21, 0x00


	//----- nvinfo : EIATTR_KPARAM_INFO
	.align		4
.L_94:
        /*00d8*/ 	.byte	0x04, 0x17
        /*00da*/ 	.short	(.L_96 - .L_95)
.L_95:
        /*00dc*/ 	.word	0x00000000
        /*00e0*/ 	.short	0x0001
        /*00e2*/ 	.short	0x0008
        /*00e4*/ 	.byte	0x00, 0xf5, 0x21, 0x00


	//----- nvinfo : EIATTR_KPARAM_INFO
	.align		4
.L_96:
        /*00e8*/ 	.byte	0x04, 0x17
        /*00ea*/ 	.short	(.L_98 - .L_97)
.L_97:
        /*00ec*/ 	.word	0x00000000
        /*00f0*/ 	.short	0x0000
        /*00f2*/ 	.short	0x0000
        /*00f4*/ 	.byte	0x00, 0xf5, 0x21, 0x00


	//----- nvinfo : EIATTR_SPARSE_MMA_MASK
	.align		4
.L_98:
        /*00f8*/ 	.byte	0x03, 0x50
        /*00fa*/ 	.short	0x0000


	//----- nvinfo : EIATTR_MAXREG_COUNT
	.align		4
        /*00fc*/ 	.byte	0x03, 0x1b
        /*00fe*/ 	.short	0x00ff


	//----- nvinfo : EIATTR_NUM_BARRIERS
	.align		4
        /*0100*/ 	.byte	0x02, 0x4c
        /*0102*/ 	.byte	0x01
	.zero		1


	//----- nvinfo : EIATTR_MERCURY_ISA_VERSION
	.align		4
        /*0104*/ 	.byte	0x03, 0x5f
        /*0106*/ 	.short	0x0101


	//----- nvinfo : EIATTR_VRC_CTA_INIT_COUNT
	.align		4
        /*0108*/ 	.byte	0x02, 0x4a
	.zero		1
	.zero		1


	//----- nvinfo : EIATTR_EXIT_INSTR_OFFSETS
	.align		4
        /*010c*/ 	.byte	0x04, 0x1c
        /*010e*/ 	.short	(.L_100 - .L_99)


	//   ....[0]....
.L_99:
        /*0110*/ 	.word	0x000000b0


	//   ....[1]....
        /*0114*/ 	.word	0x00000fa0


	//----- nvinfo : EIATTR_CRS_STACK_SIZE
	.align		4
.L_100:
        /*0118*/ 	.byte	0x04, 0x1e
        /*011a*/ 	.short	(.L_102 - .L_101)
.L_101:
        /*011c*/ 	.word	0x00000000


	//----- nvinfo : EIATTR_CBANK_PARAM_SIZE
	.align		4
.L_102:
        /*0120*/ 	.byte	0x03, 0x19
        /*0122*/ 	.short	0x0070


	//----- nvinfo : EIATTR_PARAM_CBANK
	.align		4
        /*0124*/ 	.byte	0x04, 0x0a
        /*0126*/ 	.short	(.L_104 - .L_103)
	.align		4
.L_103:
        /*0128*/ 	.word	index@(.nv.constant0._Z13update_resultPKiPKfPiP8PathNodeiiiS3_S3_PfiS3_S3_S6_S3_)
        /*012c*/ 	.short	0x0380
        /*012e*/ 	.short	0x0070


	//----- nvinfo : EIATTR_SW_WAR
	.align		4
.L_104:
        /*0130*/ 	.byte	0x04, 0x36
        /*0132*/ 	.short	(.L_106 - .L_105)
.L_105:
        /*0134*/ 	.word	0x00000008
.L_106:


//--------------------- .nv.info._Z16detect_cuda_vwiiPKiPKfPiP8PathNodeiiiiS3_S3_Pf --------------------------
	.section	.nv.info._Z16detect_cuda_vwiiPKiPKfPiP8PathNodeiiiiS3_S3_Pf,"",@"SHT_CUDA_INFO"
	.sectionflags	@""
	.align	4


	//----- nvinfo : EIATTR_CUDA_API_VERSION
	.align		4
        /*0000*/ 	.byte	0x04, 0x37
        /*0002*/ 	.short	(.L_108 - .L_107)
.L_107:
        /*0004*/ 	.word	0x00000082


	//----- nvinfo : EIATTR_KPARAM_INFO
	.align		4
.L_108:
        /*0008*/ 	.byte	0x04, 0x17
        /*000a*/ 	.short	(.L_110 - .L_109)
.L_109:
        /*000c*/ 	.word	0x00000000
        /*0010*/ 	.short	0x000a
        /*0012*/ 	.short	0x0040
        /*0014*/ 	.byte	0x00, 0xf5, 0x21, 0x00


	//----- nvinfo : EIATTR_KPARAM_INFO
	.align		4
.L_110:
        /*0018*/ 	.byte	0x04, 0x17
        /*001a*/ 	.short	(.L_112 - .L_111)
.L_111:
        /*001c*/ 	.word	0x00000000
        /*0020*/ 	.short	0x0009
        /*0022*/ 	.short	0x0038
        /*0024*/ 	.byte	0x00, 0xf5, 0x21, 0x00


	//----- nvinfo : EIATTR_KPARAM_INFO
	.align		4
.L_112:
        /*0028*/ 	.byte	0x04, 0x17
        /*002a*/ 	.short	(.L_114 - .L_113)
.L_113:
        /*002c*/ 	.word	0x00000000
        /*0030*/ 	.short	0x0008
        /*0032*/ 	.short	0x0030
        /*0034*/ 	.byte	0x00, 0xf5, 0x21, 0x00


	//----- nvinfo : EIATTR_KPARAM_INFO
	.align		4
.L_114:
        /*0038*/ 	.byte	0x04, 0x17
        /*003a*/ 	.short	(.L_116 - .L_115)
.L_115:
        /*003c*/ 	.word	0x00000000
        /*0040*/ 	.short	0x0007
        /*0042*/ 	.short	0x002c
        /*0044*/ 	.byte	0x00, 0xf0, 0x11, 0x00


	//----- nvinfo : EIATTR_KPARAM_INFO
	.align		4
.L_116:
        /*0048*/ 	.byte	0x04, 0x17
        /*004a*/ 	.short	(.L_118 - .L_117)
.L_117:
        /*004c*/ 	.word	0x00000000
        /*0050*/ 	.short	0x0006
        /*0052*/ 	.short	0x0028
        /*0054*/ 	.byte	0x00, 0xf0, 0x11, 0x00


	//----- nvinfo : EIATTR_KPARAM_INFO
	.align		4
.L_118:
        /*0058*/ 	.byte	0x04, 0x17
        /*005a*/ 	.short	(.L_120 - .L_119)
.L_119:
        /*005c*/ 	.word	0x00000000
        /*0060*/ 	.short	0x0005
        /*0062*/ 	.short	0x0024
        /*0064*/ 	.byte	0x00, 0xf0, 0x11, 0x00


	//----- nvinfo : EIATTR_KPARAM_INFO
	.align		4
.L_120:
        /*0068*/ 	.byte	0x04, 0x17
        /*006a*/ 	.short	(.L_122 - .L_121)
.L_121:
        /*006c*/ 	.word	0x00000000
        /*0070*/ 	.short	0x0004
        /*0072*/ 	.short	0x0020
        /*0074*/ 	.byte	0x00, 0xf0, 0x11, 0x00


	//----- nvinfo : EIATTR_KPARAM_INFO
	.align		4
.L_122:
        /*0078*/ 	.byte	0x04, 0x17
        /*007a*/ 	.short	(.L_124 - .L_123)
.L_123:
        /*007c*/ 	.word	0x00000000
        /*0080*/ 	.short	0x0003
        /*0082*/ 	.short	0x0018
        /*0084*/ 	.byte	0x00, 0xf5, 0x21, 0x00


	//----- nvinfo : EIATTR_KPARAM_INFO
	.align		4
.L_124:
        /*0088*/ 	.byte	0x04, 0x17
        /*008a*/ 	.short	(.L_126 - .L_125)
.L_125:
        /*008c*/ 	.word	0x00000000
        /*0090*/ 	.short	0x0002
        /*0092*/ 	.short	0x0010
        /*0094*/ 	.byte	0x00, 0xf5, 0x21, 0x00


	//----- nvinfo : EIATTR_KPARAM_INFO
	.align		4
.L_126:
        /*0098*/ 	.byte	0x04, 0x17
        /*009a*/ 	.short	(.L_128 - .L_127)
.L_127:
        /*009c*/ 	.word	0x00000000
        /*00a0*/ 	.short	0x0001
        /*00a2*/ 	.short	0x0008
        /*00a4*/ 	.byte	0x00, 0xf5, 0x21, 0x00


	//----- nvinfo : EIATTR_KPARAM_INFO
	.align		4
.L_128:
        /*00a8*/ 	.byte	0x04, 0x17
        /*00aa*/ 	.short	(.L_130 - .L_129)
.L_129:
        /*00ac*/ 	.word	0x00000000
        /*00b0*/ 	.short	0x0000
        /*00b2*/ 	.short	0x0000
        /*00b4*/ 	.byte	0x00, 0xf5, 0x21, 0x00


	//----- nvinfo : EIATTR_SPARSE_MMA_MASK
	.align		4
.L_130:
        /*00b8*/ 	.byte	0x03, 0x50
        /*00ba*/ 	.short	0x0000


	//----- nvinfo : EIATTR_MAXREG_COUNT
	.align		4
        /*00bc*/ 	.byte	0x03, 0x1b
        /*00be*/ 	.short	0x00ff


	//----- nvinfo : EIATTR_NUM_BARRIERS
	.align		4
        /*00c0*/ 	.byte	0x02, 0x4c
        /*00c2*/ 	.byte	0x01
	.zero		1


	//----- nvinfo : EIATTR_MERCURY_ISA_VERSION
	.align		4
        /*00c4*/ 	.byte	0x03, 0x5f
        /*00c6*/ 	.short	0x0101


	//----- nvinfo : EIATTR_VRC_CTA_INIT_COUNT
	.align		4
        /*00c8*/ 	.byte	0x02, 0x4a
	.zero		1
	.zero		1


	//----- nvinfo : EIATTR_EXIT_INSTR_OFFSETS
	.align		4
        /*00cc*/ 	.byte	0x04, 0x1c
        /*00ce*/ 	.short	(.L_132 - .L_131)


	//   ....[0]....
.L_131:
        /*00d0*/ 	.word	0x00000080


	//   ....[1]....
        /*00d4*/ 	.word	0x00002630


	//----- nvinfo : EIATTR_CRS_STACK_SIZE
	.align		4
.L_132:
        /*00d8*/ 	.byte	0x04, 0x1e
        /*00da*/ 	.short	(.L_134 - .L_133)
.L_133:
        /*00dc*/ 	.word	0x00000000


	//----- nvinfo : EIATTR_CBANK_PARAM_SIZE
	.align		4
.L_134:
        /*00e0*/ 	.byte	0x03, 0x19
        /*00e2*/ 	.short	0x0048


	//----- nvinfo : EIATTR_PARAM_CBANK
	.align		4
        /*00e4*/ 	.byte	0x04, 0x0a
        /*00e6*/ 	.short	(.L_136 - .L_135)
	.align		4
.L_135:
        /*00e8*/ 	.word	index@(.nv.constant0._Z16detect_cuda_vwiiPKiPKfPiP8PathNodeiiiiS3_S3_Pf)
        /*00ec*/ 	.short	0x0380
        /*00ee*/ 	.short	0x0048


	//----- nvinfo : EIATTR_SW_WAR
	.align		4
.L_136:
        /*00f0*/ 	.byte	0x04, 0x36
        /*00f2*/ 	.short	(.L_138 - .L_137)
.L_137:
        /*00f4*/ 	.word	0x00000008
.L_138:


//--------------------- .nv.callgraph             --------------------------
	.section	.nv.callgraph,"",@"SHT_CUDA_CALLGRAPH"
	.align	4
	.sectionentsize	8
	.align		4
        /*0000*/ 	.word	0x00000000
	.align		4
        /*0004*/ 	.word	0xffffffff
	.align		4
        /*0008*/ 	.word	0x00000000
	.align		4
        /*000c*/ 	.word	0xfffffffe
	.align		4
        /*0010*/ 	.word	0x00000000
	.align		4
        /*0014*/ 	.word	0xfffffffd
	.align		4
        /*0018*/ 	.word	0x00000000
	.align		4
        /*001c*/ 	.word	0xfffffffc


//--------------------- .nv.constant4             --------------------------
	.section	.nv.constant4,"a",@progbits
	.align	8
	.align		8
.nv.constant4:
        /*0000*/ 	.dword	_ZN34_INTERNAL_dab2017a_4_k_cu_2432d0e04cuda3std3__45__cpo5beginE
	.align		8
        /*0008*/ 	.dword	_ZN34_INTERNAL_dab2017a_4_k_cu_2432d0e04cuda3std3__45__cpo3endE
	.align		8
        /*0010*/ 	.dword	_ZN34_INTERNAL_dab2017a_4_k_cu_2432d0e04cuda3std3__45__cpo6cbeginE
	.align		8
        /*0018*/ 	.dword	_ZN34_INTERNAL_dab2017a_4_k_cu_2432d0e04cuda3std3__45__cpo4cendE
	.align		8
        /*0020*/ 	.dword	_ZN34_INTERNAL_dab2017a_4_k_cu_2432d0e04cuda3std3__45__cpo6rbeginE
	.align		8
        /*0028*/ 	.dword	_ZN34_INTERNAL_dab2017a_4_k_cu_2432d0e04cuda3std3__45__cpo4rendE
	.align		8
        /*0030*/ 	.dword	_ZN34_INTERNAL_dab2017a_4_k_cu_2432d0e04cuda3std3__45__cpo7crbeginE
	.align		8
        /*0038*/ 	.dword	_ZN34_INTERNAL_dab2017a_4_k_cu_2432d0e04cuda3std3__45__cpo5crendE
	.align		8
        /*0040*/ 	.dword	_ZN34_INTERNAL_dab2017a_4_k_cu_2432d0e04cuda3std3__436_GLOBAL__N__dab2017a_4_k_cu_2432d0e06ignoreE
	.align		8
        /*0048*/ 	.dword	_ZN34_INTERNAL_dab2017a_4_k_cu_2432d0e04cuda3std3__419piecewise_constructE
	.align		8
        /*0050*/ 	.dword	_ZN34_INTERNAL_dab2017a_4_k_cu_2432d0e04cuda3std3__48in_placeE
	.align		8
        /*0058*/ 	.dword	_ZN34_INTERNAL_dab2017a_4_k_cu_2432d0e04cuda3std3__420unreachable_sentinelE
	.align		8
        /*0060*/ 	.dword	_ZN34_INTERNAL_dab2017a_4_k_cu_2432d0e04cuda3std3__47nulloptE
	.align		8
        /*0068*/ 	.dword	_ZN34_INTERNAL_dab2017a_4_k_cu_2432d0e04cuda3std3__48unexpectE
	.align		8
        /*0070*/ 	.dword	_ZN34_INTERNAL_dab2017a_4_k_cu_2432d0e04cuda3std6ranges3__45__cpo4swapE
	.align		8
        /*0078*/ 	.dword	_ZN34_INTERNAL_dab2017a_4_k_cu_2432d0e04cuda3std6ranges3__45__cpo9iter_moveE
	.align		8
        /*0080*/ 	.dword	_ZN34_INTERNAL_dab2017a_4_k_cu_2432d0e04cuda3std6ranges3__45__cpo5beginE
	.align		8
        /*0088*/ 	.dword	_ZN34_INTERNAL_dab2017a_4_k_cu_2432d0e04cuda3std6ranges3__45__cpo3endE
	.align		8
        /*0090*/ 	.dword	_ZN34_INTERNAL_dab2017a_4_k_cu_2432d0e04cuda3std6ranges3__45__cpo6cbeginE
	.align		8
        /*0098*/ 	.dword	_ZN34_INTERNAL_dab2017a_4_k_cu_2432d0e04cuda3std6ranges3__45__cpo4cendE
	.align		8
        /*00a0*/ 	.dword	_ZN34_INTERNAL_dab2017a_4_k_cu_2432d0e04cuda3std6ranges3__45__cpo7advanceE
	.align		8
        /*00a8*/ 	.dword	_ZN34_INTERNAL_dab2017a_4_k_cu_2432d0e04cuda3std6ranges3__45__cpo9iter_swapE
	.align		8
        /*00b0*/ 	.dword	_ZN34_INTERNAL_dab2017a_4_k_cu_2432d0e04cuda3std6ranges3__45__cpo4nextE
	.align		8
        /*00b8*/ 	.dword	_ZN34_INTERNAL_dab2017a_4_k_cu_2432d0e04cuda3std6ranges3__45__cpo4prevE
	.align		8
        /*00c0*/ 	.dword	_ZN34_INTERNAL_dab2017a_4_k_cu_2432d0e04cuda3std6ranges3__45__cpo4dataE
	.align		8
        /*00c8*/ 	.dword	_ZN34_INTERNAL_dab2017a_4_k_cu_2432d0e04cuda3std6ranges3__45__cpo5cdataE
	.align		8
        /*00d0*/ 	.dword	_ZN34_INTERNAL_dab2017a_4_k_cu_2432d0e04cuda3std6ranges3__45__cpo4sizeE
	.align		8
        /*00d8*/ 	.dword	_ZN34_INTERNAL_dab2017a_4_k_cu_2432d0e04cuda3std6ranges3__45__cpo5ssizeE
	.align		8
        /*00e0*/ 	.dword	_ZN34_INTERNAL_dab2017a_4_k_cu_2432d0e04cuda3std6ranges3__45__cpo8distanceE
	.align		8
        /*00e8*/ 	.dword	_ZN34_INTERNAL_dab2017a_4_k_cu_2432d0e06thrust24THRUST_300001_SM_1000_NS8cuda_cub3parE
	.align		8
        /*00f0*/ 	.dword	_ZN34_INTERNAL_dab2017a_4_k_cu_2432d0e06thrust24THRUST_300001_SM_1000_NS8cuda_cub10par_nosyncE
	.align		8
        /*00f8*/ 	.dword	_ZN34_INTERNAL_dab2017a_4_k_cu_2432d0e06thrust24THRUST_300001_SM_1000_NS6system6detail10sequential3seqE
	.align		8
        /*0100*/ 	.dword	_ZN34_INTERNAL_dab2017a_4_k_cu_2432d0e06thrust24THRUST_300001_SM_1000_NS12placeholders2_1E
	.align		8
        /*0108*/ 	.dword	_ZN34_INTERNAL_dab2017a_4_k_cu_2432d0e06thrust24THRUST_300001_SM_1000_NS12placeholders2_2E
	.align		8
        /*0110*/ 	.dword	_ZN34_INTERNAL_dab2017a_4_k_cu_2432d0e06thrust24THRUST_300001_SM_1000_NS12placeholders2_3E
	.align		8
        /*0118*/ 	.dword	_ZN34_INTERNAL_dab2017a_4_k_cu_2432d0e06thrust24THRUST_300001_SM_1000_NS12placeholders2_4E
	.align		8
        /*0120*/ 	.dword	_ZN34_INTERNAL_dab2017a_4_k_cu_2432d0e06thrust24THRUST_300001_SM_1000_NS12placeholders2_5E
	.align		8
        /*0128*/ 	.dword	_ZN34_INTERNAL_dab2017a_4_k_cu_2432d0e06thrust24THRUST_300001_SM_1000_NS12placeholders2_6E
	.align		8
        /*0130*/ 	.dword	_ZN34_INTERNAL_dab2017a_4_k_cu_2432d0e06thrust24THRUST_300001_SM_1000_NS12placeholders2_7E
	.align		8
        /*0138*/ 	.dword	_ZN34_INTERNAL_dab2017a_4_k_cu_2432d0e06thrust24THRUST_300001_SM_1000_NS12placeholders2_8E
	.align		8
        /*0140*/ 	.dword	_ZN34_INTERNAL_dab2017a_4_k_cu_2432d0e06thrust24THRUST_300001_SM_1000_NS12placeholders2_9E
	.align		8
        /*0148*/ 	.dword	_ZN34_INTERNAL_dab2017a_4_k_cu_2432d0e06thrust24THRUST_300001_SM_1000_NS12placeholders3_10E
	.align		8
        /*0150*/ 	.dword	_ZN34_INTERNAL_dab2017a_4_k_cu_2432d0e06thrust24THRUST_300001_SM_1000_NS3seqE


//--------------------- .text._ZN3cub18CUB_300001_SM_10006detail11EmptyKernelIvEEvv --------------------------
	.section	.text._ZN3cub18CUB_300001_SM_10006detail11EmptyKernelIvEEvv,"ax",@progbits
	.align	128
        .global         _ZN3cub18CUB_300001_SM_10006detail11EmptyKernelIvEEvv
        .type           _ZN3cub18CUB_300001_SM_10006detail11EmptyKernelIvEEvv,@function
        .size           _ZN3cub18CUB_300001_SM_10006detail11EmptyKernelIvEEvv,(.L_x_73 - _ZN3cub18CUB_300001_SM_10006detail11EmptyKernelIvEEvv)
        .other          _ZN3cub18CUB_300001_SM_10006detail11EmptyKernelIvEEvv,@"STO_CUDA_ENTRY STV_DEFAULT"
_ZN3cub18CUB_300001_SM_10006detail11EmptyKernelIvEEvv:
.text._ZN3cub18CUB_300001_SM_10006detail11EmptyKernelIvEEvv:
[----:B------:R-:W-:Y:S01]  /*0000*/  LDC R1, c[0x0][0x37c] ;  /* 0x0000df00ff017b82 */ /* 0x000fe20000000800 */
[----:B------:R-:W-:Y:S05]  /*0010*/  EXIT ;  /* 0x000000000000794d */ /* 0x000fea0003800000 */
.L_x_0:
[----:B------:R-:W-:-:S00]  /*0020*/  BRA `(.L_x_0) ;  /* 0xfffffffc00fc7947 */ /* 0x000fc0000383ffff */
[----:B------:R-:W-:-:S00]  /*0030*/  NOP ;  /* 0x0000000000007918 */ /* 0x000fc00000000000 */
        /* <DEDUP_REMOVED lines=12> */
.L_x_73:


//--------------------- .text._Z13update_resultPKiPKfPiP8PathNodeiiiS3_S3_PfiS3_S3_S6_S3_ --------------------------
	.section	.text._Z13update_resultPKiPKfPiP8PathNodeiiiS3_S3_PfiS3_S3_S6_S3_,"ax",@progbits
	.align	128
        .global         _Z13update_resultPKiPKfPiP8PathNodeiiiS3_S3_PfiS3_S3_S6_S3_
        .type           _Z13update_resultPKiPKfPiP8PathNodeiiiS3_S3_PfiS3_S3_S6_S3_,@function
        .size           _Z13update_resultPKiPKfPiP8PathNodeiiiS3_S3_PfiS3_S3_S6_S3_,(.L_x_74 - _Z13update_resultPKiPKfPiP8PathNodeiiiS3_S3_PfiS3_S3_S6_S3_)
        .other          _Z13update_resultPKiPKfPiP8PathNodeiiiS3_S3_PfiS3_S3_S6_S3_,@"STO_CUDA_ENTRY STV_DEFAULT"
_Z13update_resultPKiPKfPiP8PathNodeiiiS3_S3_PfiS3_S3_S6_S3_:
.text._Z13update_resultPKiPKfPiP8PathNodeiiiS3_S3_PfiS3_S3_S6_S3_:
[----:B------:R-:W-:Y:S01]  /*0000*/  LDC R1, c[0x0][0x37c] ;  /* 0x0000df00ff017b82 */ /* 0x000fe20000000800 */
[----:B------:R-:W0:Y:S07]  /*0010*/  S2R R3, SR_TID.X ;  /* 0x0000000000037919 */ /* 0x000e2e0000002100 */
[----:B------:R-:W0:Y:S01]  /*0020*/  S2UR UR4, SR_CTAID.X ;  /* 0x00000000000479c3 */ /* 0x000e220000002500 */
[----:B------:R-:W1:Y:S01]  /*0030*/  LDCU UR6, c[0x0][0x3a4] ;  /* 0x00007480ff0677ac */ /* 0x000e620008000800 */
[----:B------:R-:W2:Y:S06]  /*0040*/  LDCU UR5, c[0x0][0x3c8] ;  /* 0x00007900ff0577ac */ /* 0x000eac0008000800 */
[----:B------:R-:W0:Y:S08]  /*0050*/  LDC R0, c[0x0][0x360] ;  /* 0x0000d800ff007b82 */ /* 0x000e300000000800 */
[----:B------:R-:W3:Y:S01]  /*0060*/  LDC R21, c[0x0][0x3a8] ;  /* 0x0000ea00ff157b82 */ /* 0x000ee20000000800 */
[----:B0-----:R-:W-:-:S04]  /*0070*/  IMAD R0, R0, UR4, R3 ;  /* 0x0000000400007c24 */ /* 0x001fc8000f8e0203 */
[C---:B--2---:R-:W-:Y:S01]  /*0080*/  IMAD R20, R0.reuse, UR5, RZ ;  /* 0x0000000500147c24 */ /* 0x044fe2000f8e02ff */
[----:B-1----:R-:W-:-:S04]  /*0090*/  ISETP.GE.AND P0, PT, R0, UR6, PT ;  /* 0x0000000600007c0c */ /* 0x002fc8000bf06270 */
[----:B---3--:R-:W-:-:S09]  /*00a0*/  VIADDMNMX R21, R20, UR5, R21, PT ;  /* 0x0000000514157c46 */ /* 0x008fd2000b800115 */
[----:B------:R-:W-:Y:S05]  /*00b0*/  @P0 EXIT ;  /* 0x000000000000094d */ /* 0x000fea0003800000 */
[----:B------:R-:W-:Y:S01]  /*00c0*/  ISETP.GE.AND P0, PT, R20, R21, PT ;  /* 0x000000151400720c */ /* 0x000fe20003f06270 */
[----:B------:R-:W0:Y:S01]  /*00d0*/  LDCU UR4, c[0x0][0x3a4] ;  /* 0x00007480ff0477ac */ /* 0x000e220008000800 */
[----:B------:R-:W-:Y:S11]  /*00e0*/  BSSY.RECONVERGENT B1, `(.L_x_1) ;  /* 0x00000ea000017945 */ /* 0x000ff60003800200 */
[----:B------:R-:W-:Y:S05]  /*00f0*/  @P0 BRA `(.L_x_2) ;  /* 0x0000000c00a00947 */ /* 0x000fea0003800000 */
[----:B------:R-:W1:Y:S02]  /*0100*/  LDC.64 R26, c[0x0][0x358] ;  /* 0x0000d600ff1a7b82 */ /* 0x000e640000000a00 */
.L_x_12:
[----:B-1----:R-:W2:Y:S01]  /*0110*/  LDC.64 R2, c[0x0][0x3b8] ;  /* 0x0000ee00ff027b82 */ /* 0x002ea20000000a00 */
[----:B-1----:R-:W-:Y:S02]  /*0120*/  R2UR UR6, R26 ;  /* 0x000000001a0672ca */ /* 0x002fe400000e0000 */
[----:B------:R-:W-:Y:S01]  /*0130*/  R2UR UR7, R27 ;  /* 0x000000001b0772ca */ /* 0x000fe200000e0000 */
[----:B--2---:R-:W-:-:S12]  /*0140*/  IMAD.WIDE R2, R20, 0x4, R2 ;  /* 0x0000000414027825 */ /* 0x004fd800078e0202 */
[----:B------:R-:W2:Y:S01]  /*0150*/  LDG.E R0, desc[UR6][R2.64] ;  /* 0x0000000602007981 */ /* 0x000ea2000c1e1900 */
[----:B------:R-:W-:Y:S01]  /*0160*/  BSSY.RECONVERGENT B0, `(.L_x_3) ;  /* 0x00000de000007945 */ /* 0x000fe20003800200 */
[----:B--2---:R-:W-:-:S13]  /*0170*/  ISETP.NE.AND P0, PT, R0, -0x1, PT ;  /* 0xffffffff0000780c */ /* 0x004fda0003f05270 */
[----:B---3-5:R-:W-:Y:S05]  /*0180*/  @!P0 BRA `(.L_x_4) ;  /* 0x0000000c006c8947 */ /* 0x028fea0003800000 */
[----:B------:R-:W1:Y:S01]  /*0190*/  LDCU.64 UR6, c[0x0][0x3b0] ;  /* 0x00007600ff0677ac */ /* 0x000e620008000a00 */
[----:B------:R-:W-:Y:S01]  /*01a0*/  R2UR UR8, R26 ;  /* 0x000000001a0872ca */ /* 0x000fe200000e0000 */
[----:B------:R-:W2:Y:S01]  /*01b0*/  LDC.64 R8, c[0x0][0x398] ;  /* 0x0000e600ff087b82 */ /* 0x000ea20000000a00 */
[----:B------:R-:W-:Y:S01]  /*01c0*/  R2UR UR9, R27 ;  /* 0x000000001b0972ca */ /* 0x000fe200000e0000 */
[----:B------:R-:W3:Y:S01]  /*01d0*/  LDCU UR5, c[0x0][0x3a0] ;  /* 0x00007400ff0577ac */ /* 0x000ee20008000800 */
[----:B------:R-:W-:-:S05]  /*01e0*/  SHF.R.S32.HI R3, RZ, 0x1f, R20 ;  /* 0x0000001fff037819 */ /* 0x000fca0000011414 */
[----:B------:R-:W4:Y:S01]  /*01f0*/  LDC.64 R10, c[0x0][0x380] ;  /* 0x0000e000ff0a7b82 */ /* 0x000f220000000a00 */
[----:B-1----:R-:W-:-:S07]  /*0200*/  LEA R2, P0, R20, UR6, 0x2 ;  /* 0x0000000614027c11 */ /* 0x002fce000f8010ff */
[----:B------:R-:W1:Y:S01]  /*0210*/  LDC.64 R12, c[0x0][0x388] ;  /* 0x0000e200ff0c7b82 */ /* 0x000e620000000a00 */
[----:B------:R-:W-:-:S05]  /*0220*/  LEA.HI.X R3, R20, UR7, R3, 0x2, P0 ;  /* 0x0000000714037c11 */ /* 0x000fca00080f1403 */
[----:B------:R0:W5:Y:S01]  /*0230*/  LDG.E R14, desc[UR8][R2.64] ;  /* 0x00000008020e7981 */ /* 0x000162000c1e1900 */
[----:B------:R-:W-:Y:S01]  /*0240*/  BSSY.RECONVERGENT B2, `(.L_x_5) ;  /* 0x0000021000027945 */ /* 0x000fe20003800200 */
[----:B------:R-:W-:Y:S02]  /*0250*/  IMAD.MOV.U32 R33, RZ, RZ, R0 ;  /* 0x000000ffff217224 */ /* 0x000fe400078e0000 */
[----:B------:R-:W-:Y:S02]  /*0260*/  IMAD.MOV.U32 R0, RZ, RZ, RZ ;  /* 0x000000ffff007224 */ /* 0x000fe400078e00ff */
[----:B---3--:R-:W-:-:S07]  /*0270*/  IMAD R25, R20, UR5, RZ ;  /* 0x0000000514197c24 */ /* 0x008fce000f8e02ff */
.L_x_6:
[----:B------:R-:W-:Y:S01]  /*0280*/  R2UR UR6, R26 ;  /* 0x000000001a0672ca */ /* 0x000fe200000e0000 */
[----:B0----5:R-:W-:Y:S01]  /*0290*/  IMAD R31, R33, UR4, R14 ;  /* 0x00000004211f7c24 */ /* 0x021fe2000f8e020e */
[----:B------:R-:W-:Y:S01]  /*02a0*/  R2UR UR7, R27 ;  /* 0x000000001b0772ca */ /* 0x000fe200000e0000 */
[----:B------:R-:W0:Y:S02]  /*02b0*/  LDC.64 R2, c[0x0][0x3e0] ;  /* 0x0000f800ff027b82 */ /* 0x000e240000000a00 */
[----:B-1----:R-:W-:-:S06]  /*02c0*/  IMAD.WIDE R6, R31, 0x4, R12 ;  /* 0x000000041f067825 */ /* 0x002fcc00078e020c */
[----:B------:R-:W1:Y:S04]  /*02d0*/  LDC.64 R4, c[0x0][0x3d0] ;  /* 0x0000f400ff047b82 */ /* 0x000e680000000a00 */
[----:B------:R3:W2:Y:S01]  /*02e0*/  LDG.E R35, desc[UR6][R6.64] ;  /* 0x0000000606237981 */ /* 0x0006a2000c1e1900 */
[C---:B------:R-:W-:Y:S01]  /*02f0*/  R2UR UR8, R26.reuse ;  /* 0x000000001a0872ca */ /* 0x040fe200000e0000 */
[----:B------:R-:W-:Y:S01]  /*0300*/  IMAD.IADD R23, R25, 0x1, R0 ;  /* 0x0000000119177824 */ /* 0x000fe200078e0200 */
[----:B------:R-:W-:Y:S01]  /*0310*/  R2UR UR9, R27 ;  /* 0x000000001b0972ca */ /* 0x000fe200000e0000 */
[----:B----4-:R-:W-:Y:S01]  /*0320*/  IMAD.WIDE R18, R31, 0x4, R10 ;  /* 0x000000041f127825 */ /* 0x010fe200078e020a */
[----:B------:R-:W-:Y:S02]  /*0330*/  R2UR UR10, R26 ;  /* 0x000000001a0a72ca */ /* 0x000fe400000e0000 */
[----:B------:R-:W-:Y:S01]  /*0340*/  R2UR UR11, R27 ;  /* 0x000000001b0b72ca */ /* 0x000fe200000e0000 */
[----:B---3--:R-:W3:Y:S01]  /*0350*/  LDC.64 R6, c[0x0][0x3d8] ;  /* 0x0000f600ff067b82 */ /* 0x008ee20000000a00 */
[----:B0-----:R-:W-:-:S04]  /*0360*/  IMAD.WIDE R14, R23, 0x4, R2 ;  /* 0x00000004170e7825 */ /* 0x001fc800078e0202 */
[C---:B-1----:R-:W-:Y:S01]  /*0370*/  IMAD.WIDE R16, R23.reuse, 0x4, R4 ;  /* 0x0000000417107825 */ /* 0x042fe200078e0204 */
[----:B--2---:R-:W-:Y:S04]  /*0380*/  STG.E desc[UR6][R14.64], R35 ;  /* 0x000000230e007986 */ /* 0x004fe8000c101906 */
[----:B------:R0:W-:Y:S04]  /*0390*/  STG.E desc[UR8][R16.64], R33 ;  /* 0x0000002110007986 */ /* 0x0001e8000c101908 */
[----:B------:R-:W2:Y:S01]  /*03a0*/  LDG.E R19, desc[UR10][R18.64] ;  /* 0x0000000a12137981 */ /* 0x000ea2000c1e1900 */
[----:B---3--:R-:W-:-:S04]  /*03b0*/  IMAD.WIDE R28, R23, 0x4, R6 ;  /* 0x00000004171c7825 */ /* 0x008fc800078e0206 */
[----:B------:R-:W-:Y:S01]  /*03c0*/  IMAD.WIDE R30, R31, 0x10, R8 ;  /* 0x000000101f1e7825 */ /* 0x000fe200078e0208 */
[----:B--2---:R3:W-:Y:S04]  /*03d0*/  STG.E desc[UR6][R28.64], R19 ;  /* 0x000000131c007986 */ /* 0x0047e8000c101906 */
[----:B0-----:R-:W2:Y:S01]  /*03e0*/  LDG.E R33, desc[UR8][R30.64+0x4] ;  /* 0x000004081e217981 */ /* 0x001ea2000c1e1900 */
[----:B------:R-:W-:-:S03]  /*03f0*/  VIADD R15, R0, 0x1 ;  /* 0x00000001000f7836 */ /* 0x000fc60000000000 */
[----:B------:R3:W5:Y:S01]  /*0400*/  LDG.E R14, desc[UR6][R30.64] ;  /* 0x000000061e0e7981 */ /* 0x000762000c1e1900 */
[----:B------:R-:W-:Y:S02]  /*0410*/  IMAD.MOV.U32 R16, RZ, RZ, R0 ;  /* 0x000000ffff107224 */ /* 0x000fe400078e0000 */
[----:B------:R-:W-:Y:S01]  /*0420*/  IMAD.MOV.U32 R0, RZ, RZ, R15 ;  /* 0x000000ffff007224 */ /* 0x000fe200078e000f */
[----:B--2---:R-:W-:-:S13]  /*0430*/  ISETP.NE.AND P0, PT, R33, -0x1, PT ;  /* 0xffffffff2100780c */ /* 0x004fda0003f05270 */
[----:B---3--:R-:W-:Y:S05]  /*0440*/  @P0 BRA `(.L_x_6) ;  /* 0xfffffffc008c0947 */ /* 0x008fea000383ffff */
[----:B------:R-:W-:Y:S05]  /*0450*/  BSYNC.RECONVERGENT B2 ;  /* 0x0000000000027941 */ /* 0x000fea0003800200 */
.L_x_5:
[----:B------:R-:W-:Y:S01]  /*0460*/  ISETP.NE.AND P0, PT, R16, RZ, PT ;  /* 0x000000ff1000720c */ /* 0x000fe20003f05270 */
[----:B------:R-:W-:-:S12]  /*0470*/  BSSY.RECONVERGENT B2, `(.L_x_7) ;  /* 0x00000a7000027945 */ /* 0x000fd80003800200 */
[----:B------:R-:W-:Y:S05]  /*0480*/  @!P0 BRA `(.L_x_8) ;  /* 0x0000000800948947 */ /* 0x000fea0003800000 */
[----:B------:R-:W-:Y:S01]  /*0490*/  ISETP.GE.U32.AND P1, PT, R16, 0x7, PT ;  /* 0x000000071000780c */ /* 0x000fe20003f26070 */
[----:B------:R-:W-:Y:S01]  /*04a0*/  BSSY.RECONVERGENT B3, `(.L_x_9) ;  /* 0x000005a000037945 */ /* 0x000fe20003800200 */
[----:B------:R-:W-:Y:S01]  /*04b0*/  SHF.R.U32.HI R8, RZ, 0x1, R0 ;  /* 0x00000001ff087819 */ /* 0x000fe20000011600 */
[----:B------:R-:W-:-:S03]  /*04c0*/  IMAD.MOV.U32 R22, RZ, RZ, RZ ;  /* 0x000000ffff167224 */ /* 0x000fc600078e00ff */
[----:B------:R-:W-:-:S04]  /*04d0*/  VIMNMX.U32 R8, PT, PT, R8, 0x1, !PT ;  /* 0x0000000108087848 */ /* 0x000fc80007fe0000 */
[----:B------:R-:W-:-:S04]  /*04e0*/  LOP3.LUT R30, R8, 0x3, RZ, 0xc0, !PT ;  /* 0x00000003081e7812 */ /* 0x000fc800078ec0ff */
[----:B------:R-:W-:Y:S01]  /*04f0*/  ISETP.NE.AND P0, PT, R30, RZ, PT ;  /* 0x000000ff1e00720c */ /* 0x000fe20003f05270 */
[----:B------:R-:W-:-:S12]  /*0500*/  @!P1 BRA `(.L_x_10) ;  /* 0x00000004004c9947 */ /* 0x000fd80003800000 */
[----:B------:R-:W-:Y:S01]  /*0510*/  LOP3.LUT R22, R8, 0x7ffffffc, RZ, 0xc0, !PT ;  /* 0x7ffffffc08167812 */ /* 0x000fe200078ec0ff */
[----:B------:R-:W-:Y:S02]  /*0520*/  IMAD.MOV.U32 R29, RZ, RZ, R23 ;  /* 0x000000ffff1d7224 */ /* 0x000fe400078e0017 */
[----:B------:R-:W-:Y:S02]  /*0530*/  IMAD.MOV.U32 R24, RZ, RZ, R25 ;  /* 0x000000ffff187224 */ /* 0x000fe400078e0019 */
[----:B------:R-:W-:-:S07]  /*0540*/  IMAD.MOV R28, RZ, RZ, -R22 ;  /* 0x000000ffff1c7224 */ /* 0x000fce00078e0a16 */
.L_x_11:
[----:B------:R-:W0:Y:S01]  /*0550*/  LDCU.128 UR8, c[0x0][0x3d0] ;  /* 0x00007a00ff0877ac */ /* 0x000e220008000c00 */
[----:B---3--:R-:W-:Y:S01]  /*0560*/  IMAD.MOV.U32 R16, RZ, RZ, 0x8 ;  /* 0x00000008ff107424 */ /* 0x008fe200078e00ff */
[C---:B------:R-:W-:Y:S01]  /*0570*/  R2UR UR12, R26.reuse ;  /* 0x000000001a0c72ca */ /* 0x040fe200000e0000 */
[----:B------:R-:W-:Y:S01]  /*0580*/  IMAD.MOV.U32 R17, RZ, RZ, 0x0 ;  /* 0x00000000ff117424 */ /* 0x000fe200078e00ff */
[----:B------:R-:W-:Y:S01]  /*0590*/  R2UR UR13, R27 ;  /* 0x000000001b0d72ca */ /* 0x000fe200000e0000 */
[----:B------:R-:W-:Y:S01]  /*05a0*/  IMAD.WIDE R10, R29, 0x4, R4 ;  /* 0x000000041d0a7825 */ /* 0x000fe200078e0204 */
[----:B------:R-:W-:Y:S02]  /*05b0*/  R2UR UR6, R26 ;  /* 0x000000001a0672ca */ /* 0x000fe400000e0000 */
[----:B------:R-:W-:Y:S01]  /*05c0*/  R2UR UR7, R27 ;  /* 0x000000001b0772ca */ /* 0x000fe200000e0000 */
[----:B------:R-:W-:-:S03]  /*05d0*/  IMAD.WIDE R16, R24, 0x4, R16 ;  /* 0x0000000418107825 */ /* 0x000fc600078e0210 */
[----:B0-----:R-:W-:-:S09]  /*05e0*/  IADD3 R8, P1, PT, R16, UR8, RZ ;  /* 0x0000000810087c10 */ /* 0x001fd2000ff3e0ff */
[----:B------:R-:W2:Y:S01]  /*05f0*/  LDG.E R31, desc[UR6][R10.64] ;  /* 0x000000060a1f7981 */ /* 0x000ea2000c1e1900 */
[----:B------:R-:W-:-:S05]  /*0600*/  IADD3.X R9, PT, PT, R17, UR9, RZ, P1, !PT ;  /* 0x0000000911097c10 */ /* 0x000fca0008ffe4ff */
[----:B------:R-:W3:Y:S01]  /*0610*/  LDG.E R19, desc[UR12][R8.64+-0x8] ;  /* 0xfffff80c08137981 */ /* 0x000ee2000c1e1900 */
[C---:B------:R-:W-:Y:S02]  /*0620*/  R2UR UR8, R26.reuse ;  /* 0x000000001a0872ca */ /* 0x040fe400000e0000 */
[C---:B------:R-:W-:Y:S02]  /*0630*/  R2UR UR9, R27.reuse ;  /* 0x000000001b0972ca */ /* 0x040fe400000e0000 */
[----:B------:R-:W-:Y:S02]  /*0640*/  R2UR UR14, R26 ;  /* 0x000000001a0e72ca */ /* 0x000fe400000e0000 */
[----:B------:R-:W-:Y:S02]  /*0650*/  R2UR UR15, R27 ;  /* 0x000000001b0f72ca */ /* 0x000fe400000e0000 */
[----:B------:R-:W-:Y:S01]  /*0660*/  IADD3 R12, P1, PT, R16, UR10, RZ ;  /* 0x0000000a100c7c10 */ /* 0x000fe2000ff3e0ff */
[----:B-----5:R-:W-:-:S03]  /*0670*/  IMAD.WIDE R14, R29, 0x4, R6 ;  /* 0x000000041d0e7825 */ /* 0x020fc600078e0206 */
[----:B------:R-:W-:Y:S01]  /*0680*/  IADD3.X R13, PT, PT, R17, UR11, RZ, P1, !PT ;  /* 0x0000000b110d7c10 */ /* 0x000fe20008ffe4ff */
[----:B---3--:R0:W-:Y:S01]  /*0690*/  STG.E desc[UR6][R10.64], R19 ;  /* 0x000000130a007986 */ /* 0x0081e2000c101906 */
[----:B------:R-:W1:Y:S03]  /*06a0*/  LDCU.64 UR6, c[0x0][0x3e0] ;  /* 0x00007c00ff0677ac */ /* 0x000e660008000a00 */
[----:B--2---:R2:W-:Y:S04]  /*06b0*/  STG.E desc[UR8][R8.64+-0x8], R31 ;  /* 0xfffff81f08007986 */ /* 0x0045e8000c101908 */
[----:B------:R-:W3:Y:S04]  /*06c0*/  LDG.E R35, desc[UR14][R12.64+-0x8] ;  /* 0xfffff80e0c237981 */ /* 0x000ee8000c1e1900 */
[----:B------:R-:W4:Y:S01]  /*06d0*/  LDG.E R33, desc[UR12][R14.64] ;  /* 0x0000000c0e217981 */ /* 0x000f22000c1e1900 */
[----:B------:R-:W-:-:S02]  /*06e0*/  R2UR UR10, R26 ;  /* 0x000000001a0a72ca */ /* 0x000fc400000e0000 */
[----:B------:R-:W-:Y:S02]  /*06f0*/  R2UR UR11, R27 ;  /* 0x000000001b0b72ca */ /* 0x000fe400000e0000 */
[----:B-1----:R-:W-:Y:S01]  /*0700*/  IADD3 R16, P1, PT, R16, UR6, RZ ;  /* 0x0000000610107c10 */ /* 0x002fe2000ff3e0ff */
[----:B0-----:R-:W-:-:S03]  /*0710*/  IMAD.WIDE R18, R29, 0x4, R2 ;  /* 0x000000041d127825 */ /* 0x001fc600078e0202 */
[----:B------:R-:W-:Y:S01]  /*0720*/  IADD3.X R17, PT, PT, R17, UR7, RZ, P1, !PT ;  /* 0x0000000711117c10 */ /* 0x000fe20008ffe4ff */
[----:B---3--:R0:W-:Y:S06]  /*0730*/  STG.E desc[UR8][R14.64], R35 ;  /* 0x000000230e007986 */ /* 0x0081ec000c101908 */
[----:B----4-:R1:W-:Y:S04]  /*0740*/  STG.E desc[UR10][R12.64+-0x8], R33 ;  /* 0xfffff8210c007986 */ /* 0x0103e8000c10190a */
[----:B------:R-:W3:Y:S04]  /*0750*/  LDG.E R37, desc[UR14][R16.64+-0x8] ;  /* 0xfffff80e10257981 */ /* 0x000ee8000c1e1900 */
[----:B--2---:R-:W2:Y:S01]  /*0760*/  LDG.E R31, desc[UR12][R18.64] ;  /* 0x0000000c121f7981 */ /* 0x004ea2000c1e1900 */
[----:B------:R-:W-:-:S02]  /*0770*/  R2UR UR6, R26 ;  /* 0x000000001a0672ca */ /* 0x000fc400000e0000 */
[----:B------:R-:W-:-:S13]  /*0780*/  R2UR UR7, R27 ;  /* 0x000000001b0772ca */ /* 0x000fda00000e0000 */
[----:B---3--:R3:W-:Y:S04]  /*0790*/  STG.E desc[UR6][R18.64], R37 ;  /* 0x0000002512007986 */ /* 0x0087e8000c101906 */
[----:B--2---:R2:W-:Y:S04]  /*07a0*/  STG.E desc[UR8][R16.64+-0x8], R31 ;  /* 0xfffff81f10007986 */ /* 0x0045e8000c101908 */
[----:B------:R-:W4:Y:S04]  /*07b0*/  LDG.E R32, desc[UR12][R8.64+-0x4] ;  /* 0xfffffc0c08207981 */ /* 0x000f28000c1e1900 */
[----:B0-----:R-:W3:Y:S04]  /*07c0*/  LDG.E R35, desc[UR10][R10.64+-0x4] ;  /* 0xfffffc0a0a237981 */ /* 0x001ee8000c1e1900 */
[----:B----4-:R0:W-:Y:S04]  /*07d0*/  STG.E desc[UR6][R10.64+-0x4], R32 ;  /* 0xfffffc200a007986 */ /* 0x0101e8000c101906 */
[----:B---3--:R3:W-:Y:S04]  /*07e0*/  STG.E desc[UR8][R8.64+-0x4], R35 ;  /* 0xfffffc2308007986 */ /* 0x0087e8000c101908 */
[----:B------:R-:W4:Y:S04]  /*07f0*/  LDG.E R34, desc[UR12][R12.64+-0x4] ;  /* 0xfffffc0c0c227981 */ /* 0x000f28000c1e1900 */
[----:B-1----:R-:W2:Y:S04]  /*0800*/  LDG.E R33, desc[UR10][R14.64+-0x4] ;  /* 0xfffffc0a0e217981 */ /* 0x002ea8000c1e1900 */
[----:B----4-:R1:W-:Y:S04]  /*0810*/  STG.E desc[UR6][R14.64+-0x4], R34 ;  /* 0xfffffc220e007986 */ /* 0x0103e8000c101906 */
[----:B--2---:R2:W-:Y:S04]  /*0820*/  STG.E desc[UR8][R12.64+-0x4], R33 ;  /* 0xfffffc210c007986 */ /* 0x0045e8000c101908 */
[----:B------:R-:W4:Y:S04]  /*0830*/  LDG.E R37, desc[UR12][R16.64+-0x4] ;  /* 0xfffffc0c10257981 */ /* 0x000f28000c1e1900 */
[----:B------:R-:W3:Y:S04]  /*0840*/  LDG.E R31, desc[UR10][R18.64+-0x4] ;  /* 0xfffffc0a121f7981 */ /* 0x000ee8000c1e1900 */
[----:B----4-:R4:W-:Y:S04]  /*0850*/  STG.E desc[UR6][R18.64+-0x4], R37 ;  /* 0xfffffc2512007986 */ /* 0x0109e8000c101906 */
[----:B---3--:R3:W-:Y:S04]  /*0860*/  STG.E desc[UR8][R16.64+-0x4], R31 ;  /* 0xfffffc1f10007986 */ /* 0x0087e8000c101908 */
[----:B0-----:R-:W2:Y:S04]  /*0870*/  LDG.E R32, desc[UR12][R8.64] ;  /* 0x0000000c08207981 */ /* 0x001ea8000c1e1900 */
[----:B------:R-:W4:Y:S04]  /*0880*/  LDG.E R35, desc[UR10][R10.64+-0x8] ;  /* 0xfffff80a0a237981 */ /* 0x000f28000c1e1900 */
[----:B--2---:R0:W-:Y:S04]  /*0890*/  STG.E desc[UR6][R10.64+-0x8], R32 ;  /* 0xfffff8200a007986 */ /* 0x0041e8000c101906 */
[----:B----4-:R2:W-:Y:S04]  /*08a0*/  STG.E desc[UR8][R8.64], R35 ;  /* 0x0000002308007986 */ /* 0x0105e8000c101908 */
[----:B-1----:R-:W4:Y:S04]  /*08b0*/  LDG.E R34, desc[UR12][R12.64] ;  /* 0x0000000c0c227981 */ /* 0x002f28000c1e1900 */
[----:B------:R-:W3:Y:S04]  /*08c0*/  LDG.E R33, desc[UR10][R14.64+-0x8] ;  /* 0xfffff80a0e217981 */ /* 0x000ee8000c1e1900 */
[----:B----4-:R1:W-:Y:S04]  /*08d0*/  STG.E desc[UR6][R14.64+-0x8], R34 ;  /* 0xfffff8220e007986 */ /* 0x0103e8000c101906 */
[----:B---3--:R3:W-:Y:S04]  /*08e0*/  STG.E desc[UR8][R12.64], R33 ;  /* 0x000000210c007986 */ /* 0x0087e8000c101908 */
[----:B------:R-:W4:Y:S04]  /*08f0*/  LDG.E R37, desc[UR12][R16.64] ;  /* 0x0000000c10257981 */ /* 0x000f28000c1e1900 */
[----:B------:R-:W2:Y:S04]  /*0900*/  LDG.E R31, desc[UR10][R18.64+-0x8] ;  /* 0xfffff80a121f7981 */ /* 0x000ea8000c1e1900 */
[----:B----4-:R-:W-:Y:S04]  /*0910*/  STG.E desc[UR6][R18.64+-0x8], R37 ;  /* 0xfffff82512007986 */ /* 0x010fe8000c101906 */
[----:B--2---:R2:W-:Y:S04]  /*0920*/  STG.E desc[UR8][R16.64], R31 ;  /* 0x0000001f10007986 */ /* 0x0045e8000c101908 */
[----:B0-----:R-:W4:Y:S04]  /*0930*/  LDG.E R32, desc[UR12][R8.64+0x4] ;  /* 0x0000040c08207981 */ /* 0x001f28000c1e1900 */
[----:B------:R-:W3:Y:S04]  /*0940*/  LDG.E R35, desc[UR10][R10.64+-0xc] ;  /* 0xfffff40a0a237981 */ /* 0x000ee8000c1e1900 */
[----:B----4-:R0:W-:Y:S04]  /*0950*/  STG.E desc[UR6][R10.64+-0xc], R32 ;  /* 0xfffff4200a007986 */ /* 0x0101e8000c101906 */
[----:B---3--:R3:W-:Y:S04]  /*0960*/  STG.E desc[UR8][R8.64+0x4], R35 ;  /* 0x0000042308007986 */ /* 0x0087e8000c101908 */
[----:B-1----:R-:W4:Y:S04]  /*0970*/  LDG.E R34, desc[UR12][R12.64+0x4] ;  /* 0x0000040c0c227981 */ /* 0x002f28000c1e1900 */
[----:B------:R-:W2:Y:S01]  /*0980*/  LDG.E R33, desc[UR10][R14.64+-0xc] ;  /* 0xfffff40a0e217981 */ /* 0x000ea2000c1e1900 */
[----:B------:R-:W-:-:S03]  /*0990*/  VIADD R28, R28, 0x4 ;  /* 0x000000041c1c7836 */ /* 0x000fc60000000000 */
[----:B----4-:R3:W-:Y:S04]  /*09a0*/  STG.E desc[UR6][R14.64+-0xc], R34 ;  /* 0xfffff4220e007986 */ /* 0x0107e8000c101906 */
[----:B--2---:R3:W-:Y:S04]  /*09b0*/  STG.E desc[UR8][R12.64+0x4], R33 ;  /* 0x000004210c007986 */ /* 0x0047e8000c101908 */
[----:B------:R-:W2:Y:S04]  /*09c0*/  LDG.E R31, desc[UR12][R16.64+0x4] ;  /* 0x0000040c101f7981 */ /* 0x000ea8000c1e1900 */
[----:B0-----:R-:W4:Y:S01]  /*09d0*/  LDG.E R11, desc[UR10][R18.64+-0xc] ;  /* 0xfffff40a120b7981 */ /* 0x001f22000c1e1900 */
[----:B------:R-:W-:Y:S01]  /*09e0*/  ISETP.NE.AND P1, PT, R28, RZ, PT ;  /* 0x000000ff1c00720c */ /* 0x000fe20003f25270 */
[----:B------:R-:W-:-:S02]  /*09f0*/  VIADD R29, R29, 0xfffffffc ;  /* 0xfffffffc1d1d7836 */ /* 0x000fc40000000000 */
[----:B------:R-:W-:Y:S01]  /*0a00*/  VIADD R24, R24, 0x4 ;  /* 0x0000000418187836 */ /* 0x000fe20000000000 */
[----:B--2---:R3:W-:Y:S04]  /*0a10*/  STG.E desc[UR6][R18.64+-0xc], R31 ;  /* 0xfffff41f12007986 */ /* 0x0047e8000c101906 */
[----:B----4-:R3:W-:Y:S05]  /*0a20*/  STG.E desc[UR8][R16.64+0x4], R11 ;  /* 0x0000040b10007986 */ /* 0x0107ea000c101908 */
[----:B------:R-:W-:Y:S05]  /*0a30*/  @P1 BRA `(.L_x_11) ;  /* 0xfffffff800c41947 */ /* 0x000fea000383ffff */
.L_x_10:
[----:B------:R-:W-:Y:S05]  /*0a40*/  BSYNC.RECONVERGENT B3 ;  /* 0x0000000000037941 */ /* 0x000fea0003800200 */
.L_x_9:
[----:B------:R-:W-:Y:S05]  /*0a50*/  @!P0 BRA `(.L_x_8) ;  /* 0x0000000400208947 */ /* 0x000fea0003800000 */
[C---:B------:R-:W-:Y:S01]  /*0a60*/  R2UR UR8, R26.reuse ;  /* 0x000000001a0872ca */ /* 0x040fe200000e0000 */
[--C-:B---3--:R-:W-:Y:S01]  /*0a70*/  IMAD.IADD R13, R25, 0x1, R22.reuse ;  /* 0x00000001190d7824 */ /* 0x108fe200078e0216 */
[----:B------:R-:W-:Y:S01]  /*0a80*/  R2UR UR9, R27 ;  /* 0x000000001b0972ca */ /* 0x000fe200000e0000 */
[----:B------:R-:W-:Y:S01]  /*0a90*/  IMAD.IADD R23, R23, 0x1, -R22 ;  /* 0x0000000117177824 */ /* 0x000fe200078e0a16 */
[----:B------:R-:W-:Y:S01]  /*0aa0*/  R2UR UR6, R26 ;  /* 0x000000001a0672ca */ /* 0x000fe200000e0000 */
[----:B------:R-:W-:Y:S01]  /*0ab0*/  IMAD.WIDE R8, R13, 0x4, R4 ;  /* 0x000000040d087825 */ /* 0x000fe200078e0204 */
[----:B------:R-:W-:-:S03]  /*0ac0*/  R2UR UR7, R27 ;  /* 0x000000001b0772ca */ /* 0x000fc600000e0000 */
[----:B------:R-:W-:-:S06]  /*0ad0*/  IMAD.WIDE R4, R23, 0x4, R4 ;  /* 0x0000000417047825 */ /* 0x000fcc00078e0204 */
[----:B------:R-:W2:Y:S04]  /*0ae0*/  LDG.E R17, desc[UR8][R8.64] ;  /* 0x0000000808117981 */ /* 0x000ea8000c1e1900 */
[----:B------:R-:W3:Y:S01]  /*0af0*/  LDG.E R15, desc[UR6][R4.64] ;  /* 0x00000006040f7981 */ /* 0x000ee2000c1e1900 */
[C---:B------:R-:W-:Y:S01]  /*0b00*/  R2UR UR12, R26.reuse ;  /* 0x000000001a0c72ca */ /* 0x040fe200000e0000 */
[--C-:B------:R-:W-:Y:S01]  /*0b10*/  IMAD.WIDE R10, R13, 0x4, R6.reuse ;  /* 0x000000040d0a7825 */ /* 0x100fe200078e0206 */
[----:B------:R-:W-:Y:S02]  /*0b20*/  R2UR UR13, R27 ;  /* 0x000000001b0d72ca */ /* 0x000fe400000e0000 */
[----:B------:R-:W-:Y:S01]  /*0b30*/  R2UR UR10, R26 ;  /* 0x000000001a0a72ca */ /* 0x000fe200000e0000 */
[----:B------:R-:W-:Y:S01]  /*0b40*/  IMAD.WIDE R6, R23, 0x4, R6 ;  /* 0x0000000417067825 */ /* 0x000fe200078e0206 */
[----:B------:R-:W-:Y:S01]  /*0b50*/  R2UR UR11, R27 ;  /* 0x000000001b0b72ca */ /* 0x000fe200000e0000 */
[----:B--2---:R0:W-:Y:S04]  /*0b60*/  STG.E desc[UR6][R4.64], R17 ;  /* 0x0000001104007986 */ /* 0x0041e8000c101906 */
[----:B---3--:R1:W-:Y:S04]  /*0b70*/  STG.E desc[UR8][R8.64], R15 ;  /* 0x0000000f08007986 */ /* 0x0083e8000c101908 */
[----:B------:R-:W2:Y:S04]  /*0b80*/  LDG.E R25, desc[UR12][R10.64] ;  /* 0x0000000c0a197981 */ /* 0x000ea8000c1e1900 */
[----:B------:R-:W3:Y:S01]  /*0b90*/  LDG.E R19, desc[UR10][R6.64] ;  /* 0x0000000a06137981 */ /* 0x000ee2000c1e1900 */
[----:B------:R-:W-:-:S04]  /*0ba0*/  IMAD.WIDE R12, R13, 0x4, R2 ;  /* 0x000000040d0c7825 */ /* 0x000fc800078e0202 */
[----:B------:R-:W-:Y:S01]  /*0bb0*/  IMAD.WIDE R2, R23, 0x4, R2 ;  /* 0x0000000417027825 */ /* 0x000fe200078e0202 */
[----:B--2---:R2:W-:Y:S04]  /*0bc0*/  STG.E desc[UR6][R6.64], R25 ;  /* 0x0000001906007986 */ /* 0x0045e8000c101906 */
[----:B---3--:R2:W-:Y:S04]  /*0bd0*/  STG.E desc[UR8][R10.64], R19 ;  /* 0x000000130a007986 */ /* 0x0085e8000c101908 */
[----:B0-----:R-:W3:Y:S04]  /*0be0*/  LDG.E R17, desc[UR12][R12.64] ;  /* 0x0000000c0c117981 */ /* 0x001ee8000c1e1900 */
[----:B-1----:R-:W4:Y:S01]  /*0bf0*/  LDG.E R15, desc[UR10][R2.64] ;  /* 0x0000000a020f7981 */ /* 0x002f22000c1e1900 */
[----:B------:R-:W-:-:S03]  /*0c00*/  ISETP.NE.AND P0, PT, R30, 0x1, PT ;  /* 0x000000011e00780c */ /* 0x000fc60003f05270 */
[----:B---3--:R2:W-:Y:S04]  /*0c10*/  STG.E desc[UR6][R2.64], R17 ;  /* 0x0000001102007986 */ /* 0x0085e8000c101906 */
[----:B----4-:R2:W-:Y:S06]  /*0c20*/  STG.E desc[UR8][R12.64], R15 ;  /* 0x0000000f0c007986 */ /* 0x0105ec000c101908 */
[----:B------:R-:W-:Y:S05]  /*0c30*/  @!P0 BRA `(.L_x_8) ;  /* 0x0000000000a88947 */ /* 0x000fea0003800000 */
[C---:B------:R-:W-:Y:S02]  /*0c40*/  R2UR UR8, R26.reuse ;  /* 0x000000001a0872ca */ /* 0x040fe400000e0000 */
[C---:B------:R-:W-:Y:S02]  /*0c50*/  R2UR UR9, R27.reuse ;  /* 0x000000001b0972ca */ /* 0x040fe400000e0000 */
[----:B------:R-:W-:Y:S02]  /*0c60*/  R2UR UR6, R26 ;  /* 0x000000001a0672ca */ /* 0x000fe400000e0000 */
[----:B------:R-:W-:-:S09]  /*0c70*/  R2UR UR7, R27 ;  /* 0x000000001b0772ca */ /* 0x000fd200000e0000 */
[----:B--2---:R-:W2:Y:S04]  /*0c80*/  LDG.E R17, desc[UR8][R8.64+0x4] ;  /* 0x0000040808117981 */ /* 0x004ea8000c1e1900 */
[----:B------:R-:W3:Y:S01]  /*0c90*/  LDG.E R15, desc[UR6][R4.64+-0x4] ;  /* 0xfffffc06040f7981 */ /* 0x000ee2000c1e1900 */
[C---:B------:R-:W-:Y:S02]  /*0ca0*/  R2UR UR12, R26.reuse ;  /* 0x000000001a0c72ca */ /* 0x040fe400000e0000 */
[C---:B------:R-:W-:Y:S02]  /*0cb0*/  R2UR UR13, R27.reuse ;  /* 0x000000001b0d72ca */ /* 0x040fe400000e0000 */
[----:B------:R-:W-:Y:S02]  /*0cc0*/  R2UR UR10, R26 ;  /* 0x000000001a0a72ca */ /* 0x000fe400000e0000 */
[----:B------:R-:W-:Y:S01]  /*0cd0*/  R2UR UR11, R27 ;  /* 0x000000001b0b72ca */ /* 0x000fe200000e0000 */
[----:B--2---:R0:W-:Y:S04]  /*0ce0*/  STG.E desc[UR6][R4.64+-0x4], R17 ;  /* 0xfffffc1104007986 */ /* 0x0041e8000c101906 */
[----:B---3--:R1:W-:Y:S04]  /*0cf0*/  STG.E desc[UR8][R8.64+0x4], R15 ;  /* 0x0000040f08007986 */ /* 0x0083e8000c101908 */
[----:B------:R-:W2:Y:S04]  /*0d00*/  LDG.E R23, desc[UR12][R10.64+0x4] ;  /* 0x0000040c0a177981 */ /* 0x000ea8000c1e1900 */
[----:B------:R-:W3:Y:S01]  /*0d10*/  LDG.E R19, desc[UR10][R6.64+-0x4] ;  /* 0xfffffc0a06137981 */ /* 0x000ee2000c1e1900 */
[----:B------:R-:W-:-:S03]  /*0d20*/  ISETP.NE.AND P0, PT, R30, 0x2, PT ;  /* 0x000000021e00780c */ /* 0x000fc60003f05270 */
[----:B--2---:R1:W-:Y:S04]  /*0d30*/  STG.E desc[UR6][R6.64+-0x4], R23 ;  /* 0xfffffc1706007986 */ /* 0x0043e8000c101906 */
[----:B---3--:R1:W-:Y:S04]  /*0d40*/  STG.E desc[UR8][R10.64+0x4], R19 ;  /* 0x000004130a007986 */ /* 0x0083e8000c101908 */
[----:B------:R-:W2:Y:S04]  /*0d50*/  LDG.E R25, desc[UR12][R12.64+0x4] ;  /* 0x0000040c0c197981 */ /* 0x000ea8000c1e1900 */
[----:B0-----:R-:W3:Y:S04]  /*0d60*/  LDG.E R17, desc[UR10][R2.64+-0x4] ;  /* 0xfffffc0a02117981 */ /* 0x001ee8000c1e1900 */
[----:B--2---:R1:W-:Y:S04]  /*0d70*/  STG.E desc[UR6][R2.64+-0x4], R25 ;  /* 0xfffffc1902007986 */ /* 0x0043e8000c101906 */
[----:B---3--:R1:W-:Y:S01]  /*0d80*/  STG.E desc[UR8][R12.64+0x4], R17 ;  /* 0x000004110c007986 */ /* 0x0083e2000c101908 */
[----:B------:R-:W-:Y:S05]  /*0d90*/  @!P0 BRA `(.L_x_8) ;  /* 0x0000000000508947 */ /* 0x000fea0003800000 */
[C---:B------:R-:W-:Y:S02]  /*0da0*/  R2UR UR8, R26.reuse ;  /* 0x000000001a0872ca */ /* 0x040fe400000e0000 */
[C---:B------:R-:W-:Y:S02]  /*0db0*/  R2UR UR9, R27.reuse ;  /* 0x000000001b0972ca */ /* 0x040fe400000e0000 */
[----:B------:R-:W-:Y:S02]  /*0dc0*/  R2UR UR6, R26 ;  /* 0x000000001a0672ca */ /* 0x000fe400000e0000 */
[----:B------:R-:W-:-:S09]  /*0dd0*/  R2UR UR7, R27 ;  /* 0x000000001b0772ca */ /* 0x000fd200000e0000 */
[----:B-1----:R-:W2:Y:S04]  /*0de0*/  LDG.E R17, desc[UR8][R8.64+0x8] ;  /* 0x0000080808117981 */ /* 0x002ea8000c1e1900 */
        /* <DEDUP_REMOVED lines=8> */
[----:B------:R-:W3:Y:S04]  /*0e70*/  LDG.E R19, desc[UR10][R6.64+-0x8] ;  /* 0xfffff80a06137981 */ /* 0x000ee8000c1e1900 */
[----:B--2---:R4:W-:Y:S04]  /*0e80*/  STG.E desc[UR6][R6.64+-0x8], R23 ;  /* 0xfffff81706007986 */ /* 0x0049e8000c101906 */
[----:B---3--:R4:W-:Y:S04]  /*0e90*/  STG.E desc[UR8][R10.64+0x8], R19 ;  /* 0x000008130a007986 */ /* 0x0089e8000c101908 */
[----:B------:R-:W2:Y:S04]  /*0ea0*/  LDG.E R25, desc[UR12][R12.64+0x8] ;  /* 0x0000080c0c197981 */ /* 0x000ea8000c1e1900 */
[----:B0-----:R-:W3:Y:S04]  /*0eb0*/  LDG.E R5, desc[UR10][R2.64+-0x8] ;  /* 0xfffff80a02057981 */ /* 0x001ee8000c1e1900 */
[----:B--2---:R4:W-:Y:S04]  /*0ec0*/  STG.E desc[UR6][R2.64+-0x8], R25 ;  /* 0xfffff81902007986 */ /* 0x0049e8000c101906 */
[----:B---3--:R4:W-:Y:S02]  /*0ed0*/  STG.E desc[UR8][R12.64+0x8], R5 ;  /* 0x000008050c007986 */ /* 0x0089e4000c101908 */
.L_x_8:
[----:B------:R-:W-:Y:S05]  /*0ee0*/  BSYNC.RECONVERGENT B2 ;  /* 0x0000000000027941 */ /* 0x000fea0003800200 */
.L_x_7:
[----:B-12-4-:R-:W0:Y:S01]  /*0ef0*/  LDC.64 R2, c[0x0][0x3e8] ;  /* 0x0000fa00ff027b82 */ /* 0x016e220000000a00 */
[----:B------:R-:W-:Y:S02]  /*0f00*/  R2UR UR6, R26 ;  /* 0x000000001a0672ca */ /* 0x000fe400000e0000 */
[----:B------:R-:W-:Y:S01]  /*0f10*/  R2UR UR7, R27 ;  /* 0x000000001b0772ca */ /* 0x000fe200000e0000 */
[----:B0-----:R-:W-:-:S12]  /*0f20*/  IMAD.WIDE R2, R20, 0x4, R2 ;  /* 0x0000000414027825 */ /* 0x001fd800078e0202 */
[----:B------:R1:W-:Y:S02]  /*0f30*/  STG.E desc[UR6][R2.64], R0 ;  /* 0x0000000002007986 */ /* 0x0003e4000c101906 */
.L_x_4:
[----:B0-----:R-:W-:Y:S05]  /*0f40*/  BSYNC.RECONVERGENT B0 ;  /* 0x0000000000007941 */ /* 0x001fea0003800200 */
.L_x_3:
[----:B------:R-:W-:-:S05]  /*0f50*/  VIADD R20, R20, 0x1 ;  /* 0x0000000114147836 */ /* 0x000fca0000000000 */
[----:B------:R-:W-:-:S13]  /*0f60*/  ISETP.NE.AND P0, PT, R20, R21, PT ;  /* 0x000000151400720c */ /* 0x000fda0003f05270 */
[----:B------:R-:W-:Y:S05]  /*0f70*/  @P0 BRA `(.L_x_12) ;  /* 0xfffffff000640947 */ /* 0x000fea000383ffff */
.L_x_2:
[----:B0-----:R-:W-:Y:S05]  /*0f80*/  BSYNC.RECONVERGENT B1 ;  /* 0x0000000000017941 */ /* 0x001fea0003800200 */
.L_x_1:
[----:B------:R-:W-:Y:S06]  /*0f90*/  BAR.SYNC.DEFER_BLOCKING 0x0 ;  /* 0x0000000000007b1d */ /* 0x000fec0000010000 */
[----:B------:R-:W-:Y:S05]  /*0fa0*/  EXIT ;  /* 0x000000000000794d */ /* 0x000fea0003800000 */
.L_x_13:
        /* <DEDUP_REMOVED lines=13> */
.L_x_74:


//--------------------- .text._Z16detect_cuda_vwiiPKiPKfPiP8PathNodeiiiiS3_S3_Pf --------------------------
	.section	.text._Z16detect_cuda_vwiiPKiPKfPiP8PathNodeiiiiS3_S3_Pf,"ax",@progbits
	.align	128
        .global         _Z16detect_cuda_vwiiPKiPKfPiP8PathNodeiiiiS3_S3_Pf
        .type           _Z16detect_cuda_vwiiPKiPKfPiP8PathNodeiiiiS3_S3_Pf,@function
        .size           _Z16detect_cuda_vwiiPKiPKfPiP8PathNodeiiiiS3_S3_Pf,(.L_x_75 - _Z16detect_cuda_vwiiPKiPKfPiP8PathNodeiiiiS3_S3_Pf)
        .other          _Z16detect_cuda_vwiiPKiPKfPiP8PathNodeiiiiS3_S3_Pf,@"STO_CUDA_ENTRY STV_DEFAULT"
_Z16detect_cuda_vwiiPKiPKfPiP8PathNodeiiiiS3_S3_Pf:
.text._Z16detect_cuda_vwiiPKiPKfPiP8PathNodeiiiiS3_S3_Pf:
[----:B------:R-:W-:Y:S01]  /*0000*/  LDC R1, c[0x0][0x37c] ;  /* 0x0000df00ff017b82 */ /* 0x000fe20000000800 */
[----:B------:R-:W0:Y:S07]  /*0010*/  S2R R3, SR_TID.X ;  /* 0x0000000000037919 */ /* 0x000e2e0000002100 */
[----:B------:R-:W0:Y:S08]  /*0020*/  S2UR UR4, SR_CTAID.X ;  /* 0x00000000000479c3 */ /* 0x000e300000002500 */
[----:B------:R-:W0:Y:S08]  /*0030*/  LDC R0, c[0x0][0x360] ;  /* 0x0000d800ff007b82 */ /* 0x000e300000000800 */
[----:B------:R-:W1:Y:S01]  /*0040*/  LDC.64 R4, c[0x0][0x3a0] ;  /* 0x0000e800ff047b82 */ /* 0x000e620000000a00 */
[----:B0-----:R-:W-:Y:S01]  /*0050*/  IMAD R0, R0, UR4, R3 ;  /* 0x0000000400007c24 */ /* 0x001fe2000f8e0203 */
[----:B-1----:R-:W-:-:S04]  /*0060*/  ISETP.GE.AND P0, PT, R4, 0x2, PT ;  /* 0x000000020400780c */ /* 0x002fc80003f06270 */
[----:B------:R-:W-:-:S13]  /*0070*/  ISETP.GE.OR P0, PT, R0, R5, !P0 ;  /* 0x000000050000720c */ /* 0x000fda0004706670 */
[----:B------:R-:W-:Y:S05]  /*0080*/  @P0 EXIT ;  /* 0x000000000000094d */ /* 0x000fea0003800000 */
[----:B------:R-:W0:Y:S01]  /*0090*/  LDCU UR6, c[0x0][0x3ac] ;  /* 0x00007580ff0677ac */ /* 0x000e220008000800 */
[C---:B------:R-:W-:Y:S02]  /*00a0*/  LOP3.LUT R2, R5.reuse, 0x3, RZ, 0xc0, !PT ;  /* 0x0000000305027812 */ /* 0x040fe400078ec0ff */
[----:B------:R-:W-:Y:S01]  /*00b0*/  LOP3.LUT R4, R5, 0x7ffffffc, RZ, 0xc0, !PT ;  /* 0x7ffffffc05047812 */ /* 0x000fe200078ec0ff */
[----:B------:R-:W1:Y:S01]  /*00c0*/  LDCU.64 UR4, c[0x0][0x358] ;  /* 0x00006b00ff0477ac */ /* 0x000e620008000a00 */
[----:B0-----:R-:W-:-:S04]  /*00d0*/  IMAD R0, R0, UR6, RZ ;  /* 0x0000000600007c24 */ /* 0x001fc8000f8e02ff */
[C---:B------:R-:W-:Y:S01]  /*00e0*/  VIADD R7, R0.reuse, 0x3 ;  /* 0x0000000300077836 */ /* 0x040fe20000000000 */
[C---:B------:R-:W-:Y:S01]  /*00f0*/  VIADDMNMX R3, R0.reuse, UR6, R5, PT ;  /* 0x0000000600037c46 */ /* 0x040fe2000b800105 */
[----:B------:R-:W-:Y:S01]  /*0100*/  IMAD.MOV.U32 R5, RZ, RZ, 0x1 ;  /* 0x00000001ff057424 */ /* 0x000fe200078e00ff */
[----:B------:R-:W-:-:S03]  /*0110*/  IADD3 R6, PT, PT, R0, 0x2, RZ ;  /* 0x0000000200067810 */ /* 0x000fc60007ffe0ff */
[----:B------:R-:W-:-:S05]  /*0120*/  IMAD.IADD R8, R3, 0x1, -R0 ;  /* 0x0000000103087824 */ /* 0x000fca00078e0a00 */
[----:B-1----:R-:W-:-:S07]  /*0130*/  LOP3.LUT R8, R8, 0x3, RZ, 0xc0, !PT ;  /* 0x0000000308087812 */ /* 0x002fce00078ec0ff */
.L_x_71:
[----:B------:R-:W-:Y:S01]  /*0140*/  ISETP.GT.AND P0, PT, R3, R0, PT ;  /* 0x000000000300720c */ /* 0x000fe20003f04270 */
[----:B------:R-:W0:Y:S01]  /*0150*/  LDCU UR7, c[0x0][0x3a4] ;  /* 0x00007480ff0777ac */ /* 0x000e220008000800 */
[----:B------:R-:W-:Y:S11]  /*0160*/  BSSY.RECONVERGENT B0, `(.L_x_14) ;  /* 0x0000247000007945 */ /* 0x000ff60003800200 */
[----:B---34-:R-:W-:Y:S05]  /*0170*/  @!P0 BRA `(.L_x_15) ;  /* 0x0000002400148947 */ /* 0x018fea0003800000 */
[----:B------:R-:W1:Y:S01]  /*0180*/  LDCU UR6, c[0x0][0x3a8] ;  /* 0x00007500ff0677ac */ /* 0x000e620008000800 */
[----:B------:R-:W-:Y:S02]  /*0190*/  LOP3.LUT R12, RZ, R0, RZ, 0x33, !PT ;  /* 0x00000000ff0c7212 */ /* 0x000fe400078e33ff */
[----:B------:R-:W-:-:S03]  /*01a0*/  IADD3 R22, PT, PT, R0, 0x1, RZ ;  /* 0x0000000100167810 */ /* 0x000fc60007ffe0ff */
[----:B------:R-:W-:Y:S02]  /*01b0*/  IMAD.IADD R9, R3, 0x1, R12 ;  /* 0x0000000103097824 */ /* 0x000fe400078e020c */
[C---:B-1----:R-:W-:Y:S01]  /*01c0*/  VIADD R10, R5.reuse, -UR6 ;  /* 0x80000006050a7c36 */ /* 0x042fe20008000000 */
[----:B------:R-:W-:-:S04]  /*01d0*/  ISETP.GE.AND P0, PT, R5, UR6, PT ;  /* 0x0000000605007c0c */ /* 0x000fc8000bf06270 */
[----:B------:R-:W-:-:S04]  /*01e0*/  SEL R10, R10, RZ, P0 ;  /* 0x000000ff0a0a7207 */ /* 0x000fc80000000000 */
[----:B------:R-:W-:-:S13]  /*01f0*/  ISETP.GE.AND P0, PT, R10, R5, PT ;  /* 0x000000050a00720c */ /* 0x000fda0003f06270 */
[----:B------:R-:W-:Y:S05]  /*0200*/  @P0 BRA `(.L_x_16) ;  /* 0x0000001400ec0947 */ /* 0x000fea0003800000 */
[----:B------:R-:W1:Y:S02]  /*0210*/  LDC R17, c[0x0][0x3a4] ;  /* 0x0000e900ff117b82 */ /* 0x000e640000000800 */
[----:B-1----:R-:W-:-:S13]  /*0220*/  ISETP.GE.AND P0, PT, R17, 0x1, PT ;  /* 0x000000011100780c */ /* 0x002fda0003f06270 */
[----:B------:R-:W-:Y:S05]  /*0230*/  @!P0 BRA `(.L_x_17) ;  /* 0x0000000800e88947 */ /* 0x000fea0003800000 */
[----:B------:R-:W-:Y:S01]  /*0240*/  BSSY.RECONVERGENT B2, `(.L_x_18) ;  /* 0x00000b8000027945 */ /* 0x000fe20003800200 */
[----:B------:R-:W-:-:S07]  /*0250*/  IMAD.MOV.U32 R12, RZ, RZ, R0 ;  /* 0x000000ffff0c7224 */ /* 0x000fce00078e0000 */
.L_x_38:
[----:B------:R-:W1:Y:S01]  /*0260*/  LDC.64 R14, c[0x0][0x390] ;  /* 0x0000e400ff0e7b82 */ /* 0x000e620000000a00 */
[----:B------:R-:W2:Y:S02]  /*0270*/  LDCU UR6, c[0x0][0x3a4] ;  /* 0x00007480ff0677ac */ /* 0x000ea40008000800 */
[----:B--2---:R-:W-:-:S04]  /*0280*/  IMAD R9, R5, UR6, R12 ;  /* 0x0000000605097c24 */ /* 0x004fc8000f8e020c */
[----:B-1----:R-:W-:-:S05]  /*0290*/  IMAD.WIDE R14, R9, 0x4, R14 ;  /* 0x00000004090e7825 */ /* 0x002fca00078e020e */
[----:B------:R-:W2:Y:S01]  /*02a0*/  LDG.E R11, desc[UR4][R14.64] ;  /* 0x000000040e0b7981 */ /* 0x000ea2000c1e1900 */
[----:B------:R-:W-:Y:S01]  /*02b0*/  BSSY.RECONVERGENT B1, `(.L_x_19) ;  /* 0x00000ad000017945 */ /* 0x000fe20003800200 */
[----:B--2---:R-:W-:-:S13]  /*02c0*/  ISETP.NE.AND P0, PT, R11, -0x1, PT ;  /* 0xffffffff0b00780c */ /* 0x004fda0003f05270 */
[----:B------:R-:W-:Y:S05]  /*02d0*/  @!P0 BRA `(.L_x_20) ;  /* 0x0000000800a88947 */ /* 0x000fea0003800000 */
[----:B------:R-:W1:Y:S01]  /*02e0*/  LDC.64 R16, c[0x0][0x388] ;  /* 0x0000e200ff107b82 */ /* 0x000e620000000a00 */
[----:B------:R-:W2:Y:S07]  /*02f0*/  LDCU UR6, c[0x0][0x3a8] ;  /* 0x00007500ff0677ac */ /* 0x000eae0008000800 */
[----:B------:R-:W3:Y:S01]  /*0300*/  LDC.64 R14, c[0x0][0x380] ;  /* 0x0000e000ff0e7b82 */ /* 0x000ee20000000a00 */
[----:B-1----:R-:W-:-:S05]  /*0310*/  IMAD.WIDE R16, R9, 0x4, R16 ;  /* 0x0000000409107825 */ /* 0x002fca00078e0210 */
[----:B------:R-:W4:Y:S01]  /*0320*/  LDG.E R13, desc[UR4][R16.64] ;  /* 0x00000004100d7981 */ /* 0x000f22000c1e1900 */
[----:B---3--:R-:W-:-:S05]  /*0330*/  IMAD.WIDE R14, R9, 0x4, R14 ;  /* 0x00000004090e7825 */ /* 0x008fca00078e020e */
[----:B------:R-:W2:Y:S01]  /*0340*/  LDG.E R20, desc[UR4][R14.64] ;  /* 0x000000040e147981 */ /* 0x000ea2000c1e1900 */
[----:B------:R-:W-:Y:S01]  /*0350*/  MOV R21, 0xffffffff ;  /* 0xffffffff00157802 */ /* 0x000fe20000000f00 */
[----:B------:R-:W-:Y:S02]  /*0360*/  IMAD.MOV.U32 R22, RZ, RZ, R10 ;  /* 0x000000ffff167224 */ /* 0x000fe400078e000a */
[----:B------:R-:W-:Y:S01]  /*0370*/  IMAD.MOV.U32 R23, RZ, RZ, -0x1 ;  /* 0xffffffffff177424 */ /* 0x000fe200078e00ff */
[----:B----4-:R-:W-:Y:S01]  /*0380*/  MOV R24, R13 ;  /* 0x0000000d00187202 */ /* 0x010fe20000000f00 */
[----:B--2---:R-:W-:-:S07]  /*0390*/  VIADD R25, R20, -UR6 ;  /* 0x8000000614197c36 */ /* 0x004fce0008000000 */
.L_x_37:
[----:B------:R-:W1:Y:S01]  /*03a0*/  LDCU UR6, c[0x0][0x3a4] ;  /* 0x00007480ff0677ac */ /* 0x000e620008000800 */
[----:B------:R-:W-:Y:S02]  /*03b0*/  HFMA2 R26, -RZ, RZ, 0, 0 ;  /* 0x00000000ff1a7431 */ /* 0x000fe400000001ff */
[----:B-1----:R-:W-:-:S05]  /*03c0*/  IMAD.U32 R27, RZ, RZ, UR6 ;  /* 0x00000006ff1b7e24 */ /* 0x002fca000f8e00ff */
[----:B------:R-:W-:-:S13]  /*03d0*/  ISETP.GE.U32.AND P0, PT, R27, 0x4, PT ;  /* 0x000000041b00780c */ /* 0x000fda0003f06070 */
[----:B------:R-:W-:Y:S05]  /*03e0*/  @!P0 BRA `(.L_x_21) ;  /* 0x00000004002c8947 */ /* 0x000fea0003800000 */
[----:B------:R-:W-:-:S07]  /*03f0*/  IMAD.MOV.U32 R26, RZ, RZ, RZ ;  /* 0x000000ffff1a7224 */ /* 0x000fce00078e00ff */
.L_x_30:
[----:B------:R-:W1:Y:S01]  /*0400*/  LDCU UR6, c[0x0][0x3a4] ;  /* 0x00007480ff0677ac */ /* 0x000e620008000800 */
[----:B------:R-:W2:Y:S08]  /*0410*/  LDC.64 R16, c[0x0][0x390] ;  /* 0x0000e400ff107b82 */ /* 0x000eb00000000a00 */
[----:B------:R-:W3:Y:S01]  /*0420*/  LDC.64 R18, c[0x0][0x380] ;  /* 0x0000e000ff127b82 */ /* 0x000ee20000000a00 */
[----:B-1----:R-:W-:-:S04]  /*0430*/  IMAD.U32 R27, RZ, RZ, UR6 ;  /* 0x00000006ff1b7e24 */ /* 0x002fc8000f8e00ff */
[----:B------:R-:W-:-:S04]  /*0440*/  IMAD R29, R22, R27, R26 ;  /* 0x0000001b161d7224 */ /* 0x000fc800078e021a */
[----:B--2---:R-:W-:-:S05]  /*0450*/  IMAD.WIDE R16, R29, 0x4, R16 ;  /* 0x000000041d107825 */ /* 0x004fca00078e0210 */
[----:B------:R-:W2:Y:S04]  /*0460*/  LDG.E R28, desc[UR4][R16.64+0x4] ;  /* 0x00000404101c7981 */ /* 0x000ea8000c1e1900 */
[----:B------:R-:W4:Y:S01]  /*0470*/  LDG.E R14, desc[UR4][R16.64] ;  /* 0x00000004100e7981 */ /* 0x000f22000c1e1900 */
[----:B------:R-:W-:Y:S01]  /*0480*/  BSSY.RECONVERGENT B3, `(.L_x_22) ;  /* 0x0000014000037945 */ /* 0x000fe20003800200 */
[----:B---3--:R-:W-:Y:S01]  /*0490*/  IMAD.WIDE R18, R29, 0x4, R18 ;  /* 0x000000041d127825 */ /* 0x008fe200078e0212 */
[C---:B--2---:R-:W-:Y:S02]  /*04a0*/  ISETP.NE.AND P3, PT, R11.reuse, R28, PT ;  /* 0x0000001c0b00720c */ /* 0x044fe40003f65270 */
[----:B------:R-:W2:Y:S01]  /*04b0*/  LDG.E R28, desc[UR4][R16.64+0x8] ;  /* 0x00000804101c7981 */ /* 0x000ea2000c1e1900 */
[----:B----4-:R-:W-:-:S02]  /*04c0*/  ISETP.NE.AND P0, PT, R11, R14, PT ;  /* 0x0000000e0b00720c */ /* 0x010fc40003f05270 */
[----:B------:R-:W1:Y:S02]  /*04d0*/  LDC.64 R14, c[0x0][0x398] ;  /* 0x0000e600ff0e7b82 */ /* 0x000e640000000a00 */
[----:B-1----:R-:W-:Y:S01]  /*04e0*/  IMAD.WIDE R14, R29, 0x10, R14 ;  /* 0x000000101d0e7825 */ /* 0x002fe200078e020e */
[C---:B--2---:R-:W-:Y:S02]  /*04f0*/  ISETP.NE.AND P2, PT, R11.reuse, R28, PT ;  /* 0x0000001c0b00720c */ /* 0x044fe40003f45270 */
[----:B------:R-:W2:Y:S02]  /*0500*/  LDG.E R28, desc[UR4][R16.64+0xc] ;  /* 0x00000c04101c7981 */ /* 0x000ea4000c1e1900 */
[----:B--2---:R-:W-:-:S04]  /*0510*/  ISETP.NE.AND P1, PT, R11, R28, PT ;  /* 0x0000001c0b00720c */ /* 0x004fc80003f25270 */
[----:B------:R-:W-:Y:S09]  /*0520*/  @P0 BRA `(.L_x_23) ;  /* 0x0000000000240947 */ /* 0x000ff20003800000 */
[----:B------:R-:W2:Y:S02]  /*0530*/  LDG.E R16, desc[UR4][R18.64] ;  /* 0x0000000412107981 */ /* 0x000ea4000c1e1900 */
[----:B--2---:R-:W-:-:S04]  /*0540*/  ISETP.GT.AND P0, PT, R16, R25, PT ;  /* 0x000000191000720c */ /* 0x004fc80003f04270 */
[----:B------:R-:W-:-:S13]  /*0550*/  ISETP.GE.OR P0, PT, R16, R20, !P0 ;  /* 0x000000141000720c */ /* 0x000fda0004706670 */
[----:B------:R-:W2:Y:S02]  /*0560*/  @!P0 LDG.E R16, desc[UR4][R14.64+0xc] ;  /* 0x00000c040e108981 */ /* 0x000ea4000c1e1900 */
[----:B--2---:R-:W-:-:S05]  /*0570*/  @!P0 FADD R17, R13, R16 ;  /* 0x000000100d118221 */ /* 0x004fca0000000000 */
[----:B------:R-:W-:-:S04]  /*0580*/  @!P0 FSETP.GTU.AND P4, PT, R24, R17, PT ;  /* 0x000000111800820b */ /* 0x000fc80003f8c000 */
[----:B------:R-:W-:Y:S02]  /*0590*/  @!P0 FSEL R24, R17, R24, !P4 ;  /* 0x0000001811188208 */ /* 0x000fe40006000000 */
[----:B------:R-:W-:Y:S02]  /*05a0*/  @!P0 SEL R23, R22, R23, !P4 ;  /* 0x0000001716178207 */ /* 0x000fe40006000000 */
[----:B------:R-:W-:-:S07]  /*05b0*/  @!P0 SEL R21, R26, R21, !P4 ;  /* 0x000000151a158207 */ /* 0x000fce0006000000 */
.L_x_23:
[----:B0-----:R-:W-:Y:S05]  /*05c0*/  BSYNC.RECONVERGENT B3 ;  /* 0x0000000000037941 */ /* 0x001fea0003800200 */
.L_x_22:
[----:B------:R-:W-:Y:S04]  /*05d0*/  BSSY.RECONVERGENT B3, `(.L_x_24) ;  /* 0x000000d000037945 */ /* 0x000fe80003800200 */
[----:B------:R-:W-:Y:S05]  /*05e0*/  @P3 BRA `(.L_x_25) ;  /* 0x00000000002c3947 */ /* 0x000fea0003800000 */
[----:B------:R-:W2:Y:S02]  /*05f0*/  LDG.E R16, desc[UR4][R18.64+0x4] ;  /* 0x0000040412107981 */ /* 0x000ea4000c1e1900 */
[----:B--2---:R-:W-:-:S04]  /*0600*/  ISETP.GT.AND P0, PT, R16, R25, PT ;  /* 0x000000191000720c */ /* 0x004fc80003f04270 */
[----:B------:R-:W-:-:S13]  /*0610*/  ISETP.GE.OR P0, PT, R16, R20, !P0 ;  /* 0x000000141000720c */ /* 0x000fda0004706670 */
[----:B------:R-:W2:Y:S02]  /*0620*/  @!P0 LDG.E R16, desc[UR4][R14.64+0x1c] ;  /* 0x00001c040e108981 */ /* 0x000ea4000c1e1900 */
[----:B--2---:R-:W-:-:S05]  /*0630*/  @!P0 FADD R17, R13, R16 ;  /* 0x000000100d118221 */ /* 0x004fca0000000000 */
[CC--:B------:R-:W-:Y:S02]  /*0640*/  FSETP.GTU.OR P4, PT, R24.reuse, R17.reuse, P0 ;  /* 0x000000111800720b */ /* 0x0c0fe4000078c400 */
[----:B------:R-:W-:-:S04]  /*0650*/  @!P0 FSETP.GTU.AND P3, PT, R24, R17, PT ;  /* 0x000000111800820b */ /* 0x000fc80003f6c000 */
[----:B------:R-:W-:Y:S02]  /*0660*/  @!P0 FSEL R17, R17, R24, !P3 ;  /* 0x0000001811118208 */ /* 0x000fe40005800000 */
[----:B------:R-:W-:Y:S02]  /*0670*/  @!P0 SEL R23, R22, R23, !P3 ;  /* 0x0000001716178207 */ /* 0x000fe40005800000 */
[----:B------:R-:W-:-:S03]  /*0680*/  @!P0 MOV R24, R17 ;  /* 0x0000001100188202 */ /* 0x000fc60000000f00 */
[----:B------:R-:W-:-:S07]  /*0690*/  @!P4 VIADD R21, R26, 0x1 ;  /* 0x000000011a15c836 */ /* 0x000fce0000000000 */
.L_x_25:
[----:B------:R-:W-:Y:S05]  /*06a0*/  BSYNC.RECONVERGENT B3 ;  /* 0x0000000000037941 */ /* 0x000fea0003800200 */
.L_x_24:
        /* <DEDUP_REMOVED lines=10> */
[----:B------:R-:W-:-:S03]  /*0750*/  @!P0 SEL R23, R22, R23, !P2 ;  /* 0x0000001716178207 */ /* 0x000fc60005000000 */
[----:B------:R-:W-:Y:S02]  /*0760*/  @!P0 IMAD.MOV.U32 R24, RZ, RZ, R17 ;  /* 0x000000ffff188224 */ /* 0x000fe400078e0011 */
[----:B------:R-:W-:-:S07]  /*0770*/  @!P3 IADD3 R21, PT, PT, R26, 0x2, RZ ;  /* 0x000000021a15b810 */ /* 0x000fce0007ffe0ff */
.L_x_27:
[----:B------:R-:W-:Y:S05]  /*0780*/  BSYNC.RECONVERGENT B3 ;  /* 0x0000000000037941 */ /* 0x000fea0003800200 */
.L_x_26:
[----:B------:R-:W-:Y:S04]  /*0790*/  BSSY.RECONVERGENT B3, `(.L_x_28) ;  /* 0x000000c000037945 */ /* 0x000fe80003800200 */
[----:B------:R-:W-:Y:S05]  /*07a0*/  @P1 BRA `(.L_x_29) ;  /* 0x0000000000281947 */ /* 0x000fea0003800000 */
[----:B------:R-:W2:Y:S02]  /*07b0*/  LDG.E R18, desc[UR4][R18.64+0xc] ;  /* 0x00000c0412127981 */ /* 0x000ea4000c1e1900 */
[----:B--2---:R-:W-:-:S04]  /*07c0*/  ISETP.GT.AND P0, PT, R18, R25, PT ;  /* 0x000000191200720c */ /* 0x004fc80003f04270 */
[----:B------:R-:W-:-:S13]  /*07d0*/  ISETP.GE.OR P0, PT, R18, R20, !P0 ;  /* 0x000000141200720c */ /* 0x000fda0004706670 */
[----:B------:R-:W-:Y:S05]  /*07e0*/  @P0 BRA `(.L_x_29) ;  /* 0x0000000000180947 */ /* 0x000fea0003800000 */
[----:B------:R-:W2:Y:S02]  /*07f0*/  LDG.E R14, desc[UR4][R14.64+0x3c] ;  /* 0x00003c040e0e7981 */ /* 0x000ea4000c1e1900 */
[----:B--2---:R-:W-:-:S05]  /*0800*/  FADD R17, R13, R14 ;  /* 0x0000000e0d117221 */ /* 0x004fca0000000000 */
[----:B------:R-:W-:-:S04]  /*0810*/  FSETP.GTU.AND P0, PT, R24, R17, PT ;  /* 0x000000111800720b */ /* 0x000fc80003f0c000 */
[----:B------:R-:W-:Y:S02]  /*0820*/  FSEL R24, R17, R24, !P0 ;  /* 0x0000001811187208 */ /* 0x000fe40004000000 */
[----:B------:R-:W-:-:S07]  /*0830*/  SEL R23, R22, R23, !P0 ;  /* 0x0000001716177207 */ /* 0x000fce0004000000 */
[----:B------:R-:W-:-:S07]  /*0840*/  @!P0 VIADD R21, R26, 0x3 ;  /* 0x000000031a158836 */ /* 0x000fce0000000000 */
.L_x_29:
[----:B------:R-:W-:Y:S05]  /*0850*/  BSYNC.RECONVERGENT B3 ;  /* 0x0000000000037941 */ /* 0x000fea0003800200 */
.L_x_28:
[----:B------:R-:W-:-:S05]  /*0860*/  VIADD R26, R26, 0x4 ;  /* 0x000000041a1a7836 */ /* 0x000fca0000000000 */
[----:B------:R-:W-:-:S13]  /*0870*/  ISETP.NE.AND P0, PT, R26, R4, PT ;  /* 0x000000041a00720c */ /* 0x000fda0003f05270 */
[----:B------:R-:W-:Y:S05]  /*0880*/  @P0 BRA `(.L_x_30) ;  /* 0xfffffff800dc0947 */ /* 0x000fea000383ffff */
[----:B------:R-:W-:-:S07]  /*0890*/  MOV R26, R4 ;  /* 0x00000004001a7202 */ /* 0x000fce0000000f00 */
.L_x_21:
[----:B------:R-:W-:-:S13]  /*08a0*/  ISETP.NE.AND P0, PT, R2, RZ, PT ;  /* 0x000000ff0200720c */ /* 0x000fda0003f05270 */
[----:B------:R-:W-:Y:S05]  /*08b0*/  @!P0 BRA `(.L_x_31) ;  /* 0x0000000000e08947 */ /* 0x000fea0003800000 */
[----:B------:R-:W1:Y:S01]  /*08c0*/  LDC.64 R18, c[0x0][0x390] ;  /* 0x0000e400ff127b82 */ /* 0x000e620000000a00 */
[----:B------:R-:W-:-:S07]  /*08d0*/  IMAD R27, R22, R27, R26 ;  /* 0x0000001b161b7224 */ /* 0x000fce00078e021a */
[----:B------:R-:W2:Y:S01]  /*08e0*/  LDC.64 R16, c[0x0][0x398] ;  /* 0x0000e600ff107b82 */ /* 0x000ea20000000a00 */
[----:B-1----:R-:W-:-:S05]  /*08f0*/  IMAD.WIDE R18, R27, 0x4, R18 ;  /* 0x000000041b127825 */ /* 0x002fca00078e0212 */
[----:B------:R-:W3:Y:S01]  /*0900*/  LDG.E R14, desc[UR4][R18.64] ;  /* 0x00000004120e7981 */ /* 0x000ee2000c1e1900 */
[----:B------:R-:W-:Y:S01]  /*0910*/  BSSY.RECONVERGENT B3, `(.L_x_32) ;  /* 0x0000011000037945 */ /* 0x000fe20003800200 */
[----:B------:R-:W-:Y:S01]  /*0920*/  ISETP.NE.AND P1, PT, R2, 0x1, PT ;  /* 0x000000010200780c */ /* 0x000fe20003f25270 */
[----:B--2---:R-:W-:Y:S01]  /*0930*/  IMAD.WIDE R16, R27, 0x10, R16 ;  /* 0x000000101b107825 */ /* 0x004fe200078e0210 */
[----:B---3--:R-:W-:Y:S02]  /*0940*/  ISETP.NE.AND P0, PT, R11, R14, PT ;  /* 0x0000000e0b00720c */ /* 0x008fe40003f05270 */
[----:B------:R-:W1:Y:S02]  /*0950*/  LDC.64 R14, c[0x0][0x380] ;  /* 0x0000e000ff0e7b82 */ /* 0x000e640000000a00 */
[----:B-1----:R-:W-:-:S09]  /*0960*/  IMAD.WIDE R14, R27, 0x4, R14 ;  /* 0x000000041b0e7825 */ /* 0x002fd200078e020e */
        /* <DEDUP_REMOVED lines=9> */
[----:B------:R-:W-:Y:S02]  /*0a00*/  SEL R23, R22, R23, !P0 ;  /* 0x0000001716177207 */ /* 0x000fe40004000000 */
[----:B------:R-:W-:-:S07]  /*0a10*/  SEL R21, R26, R21, !P0 ;  /* 0x000000151a157207 */ /* 0x000fce0004000000 */
.L_x_33:
[----:B0-----:R-:W-:Y:S05]  /*0a20*/  BSYNC.RECONVERGENT B3 ;  /* 0x0000000000037941 */ /* 0x001fea0003800200 */
.L_x_32:
[----:B------:R-:W-:Y:S04]  /*0a30*/  BSSY.RECONVERGENT B3, `(.L_x_31) ;  /* 0x0000020000037945 */ /* 0x000fe80003800200 */
[----:B------:R-:W-:Y:S05]  /*0a40*/  @!P1 BRA `(.L_x_34) ;  /* 0x0000000000789947 */ /* 0x000fea0003800000 */
[----:B------:R-:W2:Y:S01]  /*0a50*/  LDG.E R28, desc[UR4][R18.64+0x4] ;  /* 0x00000404121c7981 */ /* 0x000ea2000c1e1900 */
[----:B------:R-:W-:Y:S01]  /*0a60*/  BSSY.RECONVERGENT B4, `(.L_x_35) ;  /* 0x000000e000047945 */ /* 0x000fe20003800200 */
[----:B------:R-:W-:Y:S02]  /*0a70*/  ISETP.NE.AND P1, PT, R2, 0x2, PT ;  /* 0x000000020200780c */ /* 0x000fe40003f25270 */
[----:B--2---:R-:W-:-:S13]  /*0a80*/  ISETP.NE.AND P0, PT, R11, R28, PT ;  /* 0x0000001c0b00720c */ /* 0x004fda0003f05270 */
        /* <DEDUP_REMOVED lines=11> */
.L_x_36:
[----:B------:R-:W-:Y:S05]  /*0b40*/  BSYNC.RECONVERGENT B4 ;  /* 0x0000000000047941 */ /* 0x000fea0003800200 */
.L_x_35:
[----:B------:R-:W-:Y:S05]  /*0b50*/  @!P1 BRA `(.L_x_34) ;  /* 0x0000000000349947 */ /* 0x000fea0003800000 */
[----:B------:R-:W2:Y:S02]  /*0b60*/  LDG.E R18, desc[UR4][R18.64+0x8] ;  /* 0x0000080412127981 */ /* 0x000ea4000c1e1900 */
        /* <DEDUP_REMOVED lines=12> */
.L_x_34:
[----:B------:R-:W-:Y:S05]  /*0c30*/  BSYNC.RECONVERGENT B3 ;  /* 0x0000000000037941 */ /* 0x000fea0003800200 */
.L_x_31:
[----:B------:R-:W-:-:S04]  /*0c40*/  IADD3 R22, PT, PT, R22, 0x1, RZ ;  /* 0x0000000116167810 */ /* 0x000fc80007ffe0ff */
[----:B------:R-:W-:-:S13]  /*0c50*/  ISETP.GE.AND P0, PT, R22, R5, PT ;  /* 0x000000051600720c */ /* 0x000fda0003f06270 */
[----:B------:R-:W-:Y:S05]  /*0c60*/  @!P0 BRA `(.L_x_37) ;  /* 0xfffffff400cc8947 */ /* 0x000fea000383ffff */
[----:B------:R-:W1:Y:S08]  /*0c70*/  LDC.64 R14, c[0x0][0x398] ;  /* 0x0000e600ff0e7b82 */ /* 0x000e700000000a00 */
[----:B------:R-:W2:Y:S08]  /*0c80*/  LDC.64 R16, c[0x0][0x3c0] ;  /* 0x0000f000ff107b82 */ /* 0x000eb00000000a00 */
[----:B------:R-:W3:Y:S01]  /*0c90*/  LDC.64 R26, c[0x0][0x3b8] ;  /* 0x0000ee00ff1a7b82 */ /* 0x000ee20000000a00 */
[----:B-1----:R-:W-:-:S07]  /*0ca0*/  IMAD.WIDE R14, R9, 0x10, R14 ;  /* 0x00000010090e7825 */ /* 0x002fce00078e020e */
[----:B------:R-:W1:Y:S01]  /*0cb0*/  LDC.64 R18, c[0x0][0x3b0] ;  /* 0x0000ec00ff127b82 */ /* 0x000e620000000a00 */
[----:B------:R4:W-:Y:S01]  /*0cc0*/  STG.E desc[UR4][R14.64+0x4], R23 ;  /* 0x000004170e007986 */ /* 0x0009e2000c101904 */
[----:B--2---:R-:W-:-:S03]  /*0cd0*/  IMAD.WIDE R16, R11, 0x4, R16 ;  /* 0x000000040b107825 */ /* 0x004fc600078e0210 */
[----:B------:R4:W-:Y:S04]  /*0ce0*/  STG.E desc[UR4][R14.64], R21 ;  /* 0x000000150e007986 */ /* 0x0009e8000c101904 */
[----:B------:R4:W-:Y:S04]  /*0cf0*/  STG.E desc[UR4][R14.64+0x8], R11 ;  /* 0x0000080b0e007986 */ /* 0x0009e8000c101904 */
[----:B------:R4:W-:Y:S04]  /*0d00*/  STG.E desc[UR4][R14.64+0xc], R24 ;  /* 0x00000c180e007986 */ /* 0x0009e8000c101904 */
[----:B------:R-:W2:Y:S02]  /*0d10*/  LDG.E R9, desc[UR4][R16.64] ;  /* 0x0000000410097981 */ /* 0x000ea4000c1e1900 */
[----:B--2---:R-:W-:-:S13]  /*0d20*/  FSETP.GTU.AND P0, PT, R9, R24, PT ;  /* 0x000000180900720b */ /* 0x004fda0003f0c000 */
[----:B---3--:R-:W-:-:S04]  /*0d30*/  @!P0 IMAD.WIDE R26, R11, 0x4, R26 ;  /* 0x000000040b1a8825 */ /* 0x008fc800078e021a */
[----:B-1----:R-:W-:Y:S01]  /*0d40*/  @!P0 IMAD.WIDE R18, R11, 0x4, R18 ;  /* 0x000000040b128825 */ /* 0x002fe200078e0212 */
[----:B------:R4:W-:Y:S04]  /*0d50*/  @!P0 STG.E desc[UR4][R26.64], R5 ;  /* 0x000000051a008986 */ /* 0x0009e8000c101904 */
[----:B------:R4:W-:Y:S04]  /*0d60*/  @!P0 STG.E desc[UR4][R18.64], R12 ;  /* 0x0000000c12008986 */ /* 0x0009e8000c101904 */
[----:B------:R4:W-:Y:S02]  /*0d70*/  @!P0 STG.E desc[UR4][R16.64], R24 ;  /* 0x0000001810008986 */ /* 0x0009e4000c101904 */
.L_x_20:
[----:B0-----:R-:W-:Y:S05]  /*0d80*/  BSYNC.RECONVERGENT B1 ;  /* 0x0000000000017941 */ /* 0x001fea0003800200 */
.L_x_19:
[----:B----4-:R-:W-:-:S05]  /*0d90*/  VIADD R12, R12, 0x1 ;  /* 0x000000010c0c7836 */ /* 0x010fca0000000000 */
[----:B------:R-:W-:-:S13]  /*0da0*/  ISETP.NE.AND P0, PT, R12, R3, PT ;  /* 0x000000030c00720c */ /* 0x000fda0003f05270 */
[----:B------:R-:W-:Y:S05]  /*0db0*/  @P0 BRA `(.L_x_38) ;  /* 0xfffffff400280947 */ /* 0x000fea000383ffff */
[----:B------:R-:W-:Y:S05]  /*0dc0*/  BSYNC.RECONVERGENT B2 ;  /* 0x0000000000027941 */ /* 0x000fea0003800200 */
.L_x_18:
[----:B------:R-:W-:Y:S05]  /*0dd0*/  BRA `(.L_x_15) ;  /* 0x0000001400fc7947 */ /* 0x000fea0003800000 */
.L_x_17:
[----:B------:R-:W-:Y:S01]  /*0de0*/  ISETP.NE.AND P0, PT, R8, RZ, PT ;  /* 0x000000ff0800720c */ /* 0x000fe20003f05270 */
[----:B------:R-:W-:Y:S01]  /*0df0*/  BSSY.RECONVERGENT B1, `(.L_x_39) ;  /* 0x0000053000017945 */ /* 0x000fe20003800200 */
[----:B------:R-:W-:-:S11]  /*0e00*/  IMAD.MOV.U32 R28, RZ, RZ, R0 ;  /* 0x000000ffff1c7224 */ /* 0x000fd600078e0000 */
[----:B------:R-:W-:Y:S05]  /*0e10*/  @!P0 BRA `(.L_x_40) ;  /* 0x0000000400408947 */ /* 0x000fea0003800000 */
[----:B------:R-:W1:Y:S01]  /*0e20*/  LDC.64 R10, c[0x0][0x390] ;  /* 0x0000e400ff0a7b82 */ /* 0x000e620000000a00 */
[----:B------:R-:W-:-:S07]  /*0e30*/  IMAD R17, R5, R17, R0 ;  /* 0x0000001105117224 */ /* 0x000fce00078e0200 */
[----:B------:R-:W2:Y:S08]  /*0e40*/  LDC.64 R12, c[0x0][0x388] ;  /* 0x0000e200ff0c7b82 */ /* 0x000eb00000000a00 */
[----:B------:R-:W3:Y:S01]  /*0e50*/  LDC.64 R14, c[0x0][0x398] ;  /* 0x0000e600ff0e7b82 */ /* 0x000ee20000000a00 */
[----:B-1----:R-:W-:-:S05]  /*0e60*/  IMAD.WIDE R10, R17, 0x4, R10 ;  /* 0x00000004110a7825 */ /* 0x002fca00078e020a */
[----:B------:R-:W4:Y:S01]  /*0e70*/  LDG.E R25, desc[UR4][R10.64] ;  /* 0x000000040a197981 */ /* 0x000f22000c1e1900 */
[----:B------:R-:W-:Y:S01]  /*0e80*/  BSSY.RECONVERGENT B2, `(.L_x_41) ;  /* 0x0000017000027945 */ /* 0x000fe20003800200 */
[----:B------:R-:W-:Y:S01]  /*0e90*/  ISETP.NE.AND P1, PT, R8, 0x1, PT ;  /* 0x000000010800780c */ /* 0x000fe20003f25270 */
[----:B--2---:R-:W-:-:S04]  /*0ea0*/  IMAD.WIDE R12, R17, 0x4, R12 ;  /* 0x00000004110c7825 */ /* 0x004fc800078e020c */
[----:B---3--:R-:W-:Y:S01]  /*0eb0*/  IMAD.WIDE R14, R17, 0x10, R14 ;  /* 0x00000010110e7825 */ /* 0x008fe200078e020e */
[----:B----4-:R-:W-:-:S13]  /*0ec0*/  ISETP.NE.AND P0, PT, R25, -0x1, PT ;  /* 0xffffffff1900780c */ /* 0x010fda0003f05270 */
[----:B------:R-:W-:Y:S05]  /*0ed0*/  @!P0 BRA `(.L_x_42) ;  /* 0x0000000000448947 */ /* 0x000fea0003800000 */
[----:B------:R-:W2:Y:S01]  /*0ee0*/  LDG.E R23, desc[UR4][R12.64] ;  /* 0x000000040c177981 */ /* 0x000ea2000c1e1900 */
[----:B------:R-:W1:Y:S01]  /*0ef0*/  LDC.64 R20, c[0x0][0x3c0] ;  /* 0x0000f000ff147b82 */ /* 0x000e620000000a00 */
[----:B------:R-:W-:Y:S02]  /*0f00*/  MOV R27, 0xffffffff ;  /* 0xffffffff001b7802 */ /* 0x000fe40000000f00 */
[----:B------:R3:W-:Y:S04]  /*0f10*/  STG.E desc[UR4][R14.64+0x8], R25 ;  /* 0x000008190e007986 */ /* 0x0007e8000c101904 */
[----:B------:R3:W-:Y:S01]  /*0f20*/  STG.E desc[UR4][R14.64+0x4], R27 ;  /* 0x0000041b0e007986 */ /* 0x0007e2000c101904 */
[----:B------:R-:W4:Y:S03]  /*0f30*/  LDC.64 R18, c[0x0][0x3b8] ;  /* 0x0000ee00ff127b82 */ /* 0x000f260000000a00 */
[----:B------:R3:W-:Y:S05]  /*0f40*/  STG.E desc[UR4][R14.64], R27 ;  /* 0x0000001b0e007986 */ /* 0x0007ea000c101904 */
[----:B------:R-:W5:Y:S01]  /*0f50*/  LDC.64 R16, c[0x0][0x3b0] ;  /* 0x0000ec00ff107b82 */ /* 0x000f620000000a00 */
[----:B-1----:R-:W-:Y:S01]  /*0f60*/  IMAD.WIDE R20, R25, 0x4, R20 ;  /* 0x0000000419147825 */ /* 0x002fe200078e0214 */
[----:B--2---:R3:W-:Y:S04]  /*0f70*/  STG.E desc[UR4][R14.64+0xc], R23 ;  /* 0x00000c170e007986 */ /* 0x0047e8000c101904 */
[----:B------:R-:W2:Y:S02]  /*0f80*/  LDG.E R24, desc[UR4][R20.64] ;  /* 0x0000000414187981 */ /* 0x000ea4000c1e1900 */
[----:B--2---:R-:W-:-:S13]  /*0f90*/  FSETP.GTU.AND P0, PT, R24, R23, PT ;  /* 0x000000171800720b */ /* 0x004fda0003f0c000 */
[----:B----4-:R-:W-:-:S04]  /*0fa0*/  @!P0 IMAD.WIDE R18, R25, 0x4, R18 ;  /* 0x0000000419128825 */ /* 0x010fc800078e0212 */
[----:B-----5:R-:W-:Y:S01]  /*0fb0*/  @!P0 IMAD.WIDE R16, R25, 0x4, R16 ;  /* 0x0000000419108825 */ /* 0x020fe200078e0210 */
[----:B------:R3:W-:Y:S04]  /*0fc0*/  @!P0 STG.E desc[UR4][R18.64], R5 ;  /* 0x0000000512008986 */ /* 0x0007e8000c101904 */
[----:B------:R3:W-:Y:S04]  /*0fd0*/  @!P0 STG.E desc[UR4][R16.64], R0 ;  /* 0x0000000010008986 */ /* 0x0007e8000c101904 */
[----:B------:R3:W-:Y:S02]  /*0fe0*/  @!P0 STG.E desc[UR4][R20.64], R23 ;  /* 0x0000001714008986 */ /* 0x0007e4000c101904 */
.L_x_42:
[----:B0-----:R-:W-:Y:S05]  /*0ff0*/  BSYNC.RECONVERGENT B2 ;  /* 0x0000000000027941 */ /* 0x001fea0003800200 */
.L_x_41:
[----:B------:R-:W-:Y:S01]  /*1000*/  IMAD.MOV.U32 R28, RZ, RZ, R22 ;  /* 0x000000ffff1c7224 */ /* 0x000fe200078e0016 */
[----:B------:R-:W-:Y:S06]  /*1010*/  @!P1 BRA `(.L_x_40) ;  /* 0x0000000000c09947 */ /* 0x000fec0003800000 */
[----:B---3--:R-:W2:Y:S01]  /*1020*/  LDG.E R25, desc[UR4][R10.64+0x4] ;  /* 0x000004040a197981 */ /* 0x008ea2000c1e1900 */
[----:B------:R-:W-:Y:S01]  /*1030*/  BSSY.RECONVERGENT B2, `(.L_x_43) ;  /* 0x0000015000027945 */ /* 0x000fe20003800200 */
[----:B------:R-:W-:Y:S02]  /*1040*/  ISETP.NE.AND P1, PT, R8, 0x2, PT ;  /* 0x000000020800780c */ /* 0x000fe40003f25270 */
[----:B--2---:R-:W-:-:S13]  /*1050*/  ISETP.NE.AND P0, PT, R25, -0x1, PT ;  /* 0xffffffff1900780c */ /* 0x004fda0003f05270 */
[----:B------:R-:W-:Y:S05]  /*1060*/  @!P0 BRA `(.L_x_44) ;  /* 0x0000000000448947 */ /* 0x000fea0003800000 */
[----:B------:R-:W2:Y:S01]  /*1070*/  LDG.E R23, desc[UR4][R12.64+0x4] ;  /* 0x000004040c177981 */ /* 0x000ea2000c1e1900 */
[----:B------:R-:W0:Y:S01]  /*1080*/  LDC.64 R20, c[0x0][0x3c0] ;  /* 0x0000f000ff147b82 */ /* 0x000e220000000a00 */
[----:B------:R-:W-:Y:S02]  /*1090*/  IMAD.MOV.U32 R27, RZ, RZ, -0x1 ;  /* 0xffffffffff1b7424 */ /* 0x000fe400078e00ff */
[----:B------:R1:W-:Y:S04]  /*10a0*/  STG.E desc[UR4][R14.64+0x18], R25 ;  /* 0x000018190e007986 */ /* 0x0003e8000c101904 */
[----:B------:R1:W-:Y:S01]  /*10b0*/  STG.E desc[UR4][R14.64+0x14], R27 ;  /* 0x0000141b0e007986 */ /* 0x0003e2000c101904 */
[----:B------:R-:W3:Y:S03]  /*10c0*/  LDC.64 R18, c[0x0][0x3b8] ;  /* 0x0000ee00ff127b82 */ /* 0x000ee60000000a00 */
[----:B------:R1:W-:Y:S05]  /*10d0*/  STG.E desc[UR4][R14.64+0x10], R27 ;  /* 0x0000101b0e007986 */ /* 0x0003ea000c101904 */
[----:B------:R-:W4:Y:S01]  /*10e0*/  LDC.64 R16, c[0x0][0x3b0] ;  /* 0x0000ec00ff107b82 */ /* 0x000f220000000a00 */
[----:B0-----:R-:W-:Y:S01]  /*10f0*/  IMAD.WIDE R20, R25, 0x4, R20 ;  /* 0x0000000419147825 */ /* 0x001fe200078e0214 */
[----:B--2---:R1:W-:Y:S04]  /*1100*/  STG.E desc[UR4][R14.64+0x1c], R23 ;  /* 0x00001c170e007986 */ /* 0x0043e8000c101904 */
[----:B------:R-:W2:Y:S02]  /*1110*/  LDG.E R24, desc[UR4][R20.64] ;  /* 0x0000000414187981 */ /* 0x000ea4000c1e1900 */
[----:B--2---:R-:W-:-:S13]  /*1120*/  FSETP.GTU.AND P0, PT, R24, R23, PT ;  /* 0x000000171800720b */ /* 0x004fda0003f0c000 */
[----:B---3--:R-:W-:-:S04]  /*1130*/  @!P0 IMAD.WIDE R18, R25, 0x4, R18 ;  /* 0x0000000419128825 */ /* 0x008fc800078e0212 */
[----:B----4-:R-:W-:Y:S01]  /*1140*/  @!P0 IMAD.WIDE R16, R25, 0x4, R16 ;  /* 0x0000000419108825 */ /* 0x010fe200078e0210 */
[----:B------:R1:W-:Y:S04]  /*1150*/  @!P0 STG.E desc[UR4][R18.64], R5 ;  /* 0x0000000512008986 */ /* 0x0003e8000c101904 */
[----:B------:R1:W-:Y:S04]  /*1160*/  @!P0 STG.E desc[UR4][R16.64], R22 ;  /* 0x0000001610008986 */ /* 0x0003e8000c101904 */
[----:B------:R1:W-:Y:S02]  /*1170*/  @!P0 STG.E desc[UR4][R20.64], R23 ;  /* 0x0000001714008986 */ /* 0x0003e4000c101904 */
.L_x_44:
[----:B------:R-:W-:Y:S05]  /*1180*/  BSYNC.RECONVERGENT B2 ;  /* 0x0000000000027941 */ /* 0x000fea0003800200 */
.L_x_43:
[----:B------:R-:W-:Y:S01]  /*1190*/  MOV R28, R6 ;  /* 0x00000006001c7202 */ /* 0x000fe20000000f00 */
[----:B------:R-:W-:Y:S06]  /*11a0*/  @!P1 BRA `(.L_x_40) ;  /* 0x00000000005c9947 */ /* 0x000fec0003800000 */
[----:B-1----:R-:W2:Y:S01]  /*11b0*/  LDG.E R21, desc[UR4][R10.64+0x8] ;  /* 0x000008040a157981 */ /* 0x002ea2000c1e1900 */
[----:B------:R-:W-:Y:S01]  /*11c0*/  IMAD.MOV.U32 R28, RZ, RZ, R7 ;  /* 0x000000ffff1c7224 */ /* 0x000fe200078e0007 */
[----:B--2---:R-:W-:-:S13]  /*11d0*/  ISETP.NE.AND P0, PT, R21, -0x1, PT ;  /* 0xffffffff1500780c */ /* 0x004fda0003f05270 */
[----:B------:R-:W-:Y:S05]  /*11e0*/  @!P0 BRA `(.L_x_40) ;  /* 0x00000000004c8947 */ /* 0x000fea0003800000 */
[----:B------:R-:W2:Y:S01]  /*11f0*/  LDG.E R13, desc[UR4][R12.64+0x8] ;  /* 0x000008040c0d7981 */ /* 0x000ea2000c1e1900 */
[----:B------:R-:W0:Y:S01]  /*1200*/  LDC.64 R10, c[0x0][0x3c0] ;  /* 0x0000f000ff0a7b82 */ /* 0x000e220000000a00 */
[----:B------:R-:W-:Y:S02]  /*1210*/  IMAD.MOV.U32 R23, RZ, RZ, -0x1 ;  /* 0xffffffffff177424 */ /* 0x000fe400078e00ff */
[----:B------:R4:W-:Y:S04]  /*1220*/  STG.E desc[UR4][R14.64+0x28], R21 ;  /* 0x000028150e007986 */ /* 0x0009e8000c101904 */
[----:B------:R4:W-:Y:S01]  /*1230*/  STG.E desc[UR4][R14.64+0x24], R23 ;  /* 0x000024170e007986 */ /* 0x0009e2000c101904 */
[----:B------:R-:W1:Y:S03]  /*1240*/  LDC.64 R18, c[0x0][0x3b8] ;  /* 0x0000ee00ff127b82 */ /* 0x000e660000000a00 */
[----:B------:R4:W-:Y:S05]  /*1250*/  STG.E desc[UR4][R14.64+0x20], R23 ;  /* 0x000020170e007986 */ /* 0x0009ea000c101904 */
[----:B------:R-:W3:Y:S01]  /*1260*/  LDC.64 R16, c[0x0][0x3b0] ;  /* 0x0000ec00ff107b82 */ /* 0x000ee20000000a00 */
[----:B0-----:R-:W-:Y:S01]  /*1270*/  IMAD.WIDE R10, R21, 0x4, R10 ;  /* 0x00000004150a7825 */ /* 0x001fe200078e020a */
[----:B--2---:R4:W-:Y:S04]  /*1280*/  STG.E desc[UR4][R14.64+0x2c], R13 ;  /* 0x00002c0d0e007986 */ /* 0x0049e8000c101904 */
[----:B------:R-:W2:Y:S01]  /*1290*/  LDG.E R20, desc[UR4][R10.64] ;  /* 0x000000040a147981 */ /* 0x000ea2000c1e1900 */
[----:B------:R-:W-:-:S02]  /*12a0*/  MOV R28, R7 ;  /* 0x00000007001c7202 */ /* 0x000fc40000000f00 */
[----:B--2---:R-:W-:-:S13]  /*12b0*/  FSETP.GTU.AND P0, PT, R20, R13, PT ;  /* 0x0000000d1400720b */ /* 0x004fda0003f0c000 */
[----:B-1----:R-:W-:-:S04]  /*12c0*/  @!P0 IMAD.WIDE R18, R21, 0x4, R18 ;  /* 0x0000000415128825 */ /* 0x002fc800078e0212 */
[----:B---3--:R-:W-:Y:S01]  /*12d0*/  @!P0 IMAD.WIDE R16, R21, 0x4, R16 ;  /* 0x0000000415108825 */ /* 0x008fe200078e0210 */
[----:B------:R4:W-:Y:S03]  /*12e0*/  @!P0 STG.E desc[UR4][R18.64], R5 ;  /* 0x0000000512008986 */ /* 0x0009e6000c101904 */
[----:B------:R-:W-:Y:S01]  /*12f0*/  @!P0 IMAD.MOV.U32 R28, RZ, RZ, R7 ;  /* 0x000000ffff1c8224 */ /* 0x000fe200078e0007 */
[----:B------:R4:W-:Y:S04]  /*1300*/  @!P0 STG.E desc[UR4][R16.64], R6 ;  /* 0x0000000610008986 */ /* 0x0009e8000c101904 */
[----:B------:R4:W-:Y:S02]  /*1310*/  @!P0 STG.E desc[UR4][R10.64], R13 ;  /* 0x0000000d0a008986 */ /* 0x0009e4000c101904 */
.L_x_40:
[----:B0-----:R-:W-:Y:S05]  /*1320*/  BSYNC.RECONVERGENT B1 ;  /* 0x0000000000017941 */ /* 0x001fea0003800200 */
.L_x_39:
[----:B-1-34-:R-:W2:Y:S01]  /*1330*/  LDC.64 R16, c[0x0][0x390] ;  /* 0x0000e400ff107b82 */ /* 0x01aea20000000a00 */
[----:B------:R-:W-:-:S07]  /*1340*/  ISETP.GE.U32.AND P0, PT, R9, 0x3, PT ;  /* 0x000000030900780c */ /* 0x000fce0003f06070 */
[----:B------:R-:W3:Y:S08]  /*1350*/  LDC.64 R14, c[0x0][0x398] ;  /* 0x0000e600ff0e7b82 */ /* 0x000ef00000000a00 */
[----:B------:R-:W4:Y:S08]  /*1360*/  LDC.64 R12, c[0x0][0x3c0] ;  /* 0x0000f000ff0c7b82 */ /* 0x000f300000000a00 */
[----:B------:R-:W0:Y:S01]  /*1370*/  LDC.64 R10, c[0x0][0x388] ;  /* 0x0000e200ff0a7b82 */ /* 0x000e220000000a00 */
[----:B------:R-:W-:Y:S05]  /*1380*/  @!P0 BRA `(.L_x_15) ;  /* 0x0000001000908947 */ /* 0x000fea0003800000 */
[----:B------:R-:W-:Y:S01]  /*1390*/  BSSY.RECONVERGENT B1, `(.L_x_45) ;  /* 0x0000061000017945 */ /* 0x000fe20003800200 */
.L_x_55:
[----:B--2---:R-:W-:-:S04]  /*13a0*/  IMAD R23, R5, UR7, R28 ;  /* 0x0000000705177c24 */ /* 0x004fc8000f8e021c */
[----:B--2---:R-:W-:-:S05]  /*13b0*/  IMAD.WIDE R26, R23, 0x4, R16 ;  /* 0x00000004171a7825 */ /* 0x004fca00078e0210 */
[----:B------:R-:W2:Y:S01]  /*13c0*/  LDG.E R29, desc[UR4][R26.64] ;  /* 0x000000041a1d7981 */ /* 0x000ea2000c1e1900 */
[----:B------:R-:W-:Y:S01]  /*13d0*/  BSSY.RECONVERGENT B2, `(.L_x_46) ;  /* 0x0000015000027945 */ /* 0x000fe20003800200 */
[----:B0-----:R-:W-:-:S04]  /*13e0*/  IMAD.WIDE R24, R23, 0x4, R10 ;  /* 0x0000000417187825 */ /* 0x001fc800078e020a */
[----:B---3--:R-:W-:Y:S01]  /*13f0*/  IMAD.WIDE R22, R23, 0x10, R14 ;  /* 0x0000001017167825 */ /* 0x008fe200078e020e */
[----:B--2---:R-:W-:-:S13]  /*1400*/  ISETP.NE.AND P0, PT, R29, -0x1, PT ;  /* 0xffffffff1d00780c */ /* 0x004fda0003f05270 */
[----:B------:R-:W-:Y:S05]  /*1410*/  @!P0 BRA `(.L_x_47) ;  /* 0x0000000000408947 */ /* 0x000fea0003800000 */
[----:B------:R-:W2:Y:S01]  /*1420*/  LDG.E R9, desc[UR4][R24.64] ;  /* 0x0000000418097981 */ /* 0x000ea2000c1e1900 */
[----:B------:R-:W-:-:S03]  /*1430*/  IMAD.MOV.U32 R21, RZ, RZ, -0x1 ;  /* 0xffffffffff157424 */ /* 0x000fc600078e00ff */
[----:B------:R-:W-:Y:S04]  /*1440*/  STG.E desc[UR4][R22.64+0x8], R29 ;  /* 0x0000081d16007986 */ /* 0x000fe8000c101904 */
[----:B------:R-:W-:Y:S04]  /*1450*/  STG.E desc[UR4][R22.64+0x4], R21 ;  /* 0x0000041516007986 */ /* 0x000fe8000c101904 */
[----:B------:R4:W-:Y:S02]  /*1460*/  STG.E desc[UR4][R22.64], R21 ;  /* 0x0000001516007986 */ /* 0x0009e4000c101904 */
[----:B----4-:R-:W-:-:S02]  /*1470*/  IMAD.WIDE R20, R29, 0x4, R12 ;  /* 0x000000041d147825 */ /* 0x010fc400078e020c */
[----:B--2---:R-:W-:Y:S04]  /*1480*/  STG.E desc[UR4][R22.64+0xc], R9 ;  /* 0x00000c0916007986 */ /* 0x004fe8000c101904 */
[----:B------:R-:W2:Y:S02]  /*1490*/  LDG.E R18, desc[UR4][R20.64] ;  /* 0x0000000414127981 */ /* 0x000ea4000c1e1900 */
[----:B--2---:R-:W-:Y:S02]  /*14a0*/  FSETP.GTU.AND P0, PT, R18, R9, PT ;  /* 0x000000091200720b */ /* 0x004fe40003f0c000 */
[----:B------:R-:W0:Y:S11]  /*14b0*/  LDC.64 R18, c[0x0][0x3b8] ;  /* 0x0000ee00ff127b82 */ /* 0x000e360000000a00 */
[----:B0-----:R-:W-:-:S05]  /*14c0*/  @!P0 IMAD.WIDE R18, R29, 0x4, R18 ;  /* 0x000000041d128825 */ /* 0x001fca00078e0212 */
[----:B------:R0:W-:Y:S02]  /*14d0*/  @!P0 STG.E desc[UR4][R18.64], R5 ;  /* 0x0000000512008986 */ /* 0x0001e4000c101904 */
[----:B0-----:R-:W0:Y:S02]  /*14e0*/  LDC.64 R18, c[0x0][0x3b0] ;  /* 0x0000ec00ff127b82 */ /* 0x001e240000000a00 */
[----:B0-----:R-:W-:-:S05]  /*14f0*/  @!P0 IMAD.WIDE R18, R29, 0x4, R18 ;  /* 0x000000041d128825 */ /* 0x001fca00078e0212 */
[----:B------:R0:W-:Y:S04]  /*1500*/  @!P0 STG.E desc[UR4][R18.64], R28 ;  /* 0x0000001c12008986 */ /* 0x0001e8000c101904 */
[----:B------:R0:W-:Y:S02]  /*1510*/  @!P0 STG.E desc[UR4][R20.64], R9 ;  /* 0x0000000914008986 */ /* 0x0001e4000c101904 */
.L_x_47:
[----:B------:R-:W-:Y:S05]  /*1520*/  BSYNC.RECONVERGENT B2 ;  /* 0x0000000000027941 */ /* 0x000fea0003800200 */
.L_x_46:
[----:B------:R-:W2:Y:S01]  /*1530*/  LDG.E R29, desc[UR4][R26.64+0x4] ;  /* 0x000004041a1d7981 */ /* 0x000ea2000c1e1900 */
[----:B------:R-:W-:Y:S01]  /*1540*/  BSSY.RECONVERGENT B2, `(.L_x_48) ;  /* 0x0000014000027945 */ /* 0x000fe20003800200 */
[----:B--2---:R-:W-:-:S13]  /*1550*/  ISETP.NE.AND P0, PT, R29, -0x1, PT ;  /* 0xffffffff1d00780c */ /* 0x004fda0003f05270 */
[----:B------:R-:W-:Y:S05]  /*1560*/  @!P0 BRA `(.L_x_49) ;  /* 0x0000000000448947 */ /* 0x000fea0003800000 */
[----:B0-----:R-:W2:Y:S01]  /*1570*/  LDG.E R9, desc[UR4][R24.64+0x4] ;  /* 0x0000040418097981 */ /* 0x001ea2000c1e1900 */
[----:B------:R-:W-:-:S03]  /*1580*/  MOV R21, 0xffffffff ;  /* 0xffffffff00157802 */ /* 0x000fc60000000f00 */
        /* <DEDUP_REMOVED lines=11> */
[----:B0-----:R-:W-:-:S04]  /*1640*/  @!P0 IMAD.WIDE R18, R29, 0x4, R18 ;  /* 0x000000041d128825 */ /* 0x001fc800078e0212 */
[----:B------:R-:W-:-:S05]  /*1650*/  @!P0 VIADD R29, R28, 0x1 ;  /* 0x000000011c1d8836 */ /* 0x000fca0000000000 */
[----:B------:R1:W-:Y:S04]  /*1660*/  @!P0 STG.E desc[UR4][R18.64], R29 ;  /* 0x0000001d12008986 */ /* 0x0003e8000c101904 */
[----:B------:R1:W-:Y:S02]  /*1670*/  @!P0 STG.E desc[UR4][R20.64], R9 ;  /* 0x0000000914008986 */ /* 0x0003e4000c101904 */
.L_x_49:
[----:B------:R-:W-:Y:S05]  /*1680*/  BSYNC.RECONVERGENT B2 ;  /* 0x0000000000027941 */ /* 0x000fea0003800200 */
.L_x_48:
[----:B-1----:R-:W2:Y:S01]  /*1690*/  LDG.E R29, desc[UR4][R26.64+0x8] ;  /* 0x000008041a1d7981 */ /* 0x002ea2000c1e1900 */
[----:B------:R-:W-:Y:S01]  /*16a0*/  BSSY.RECONVERGENT B2, `(.L_x_50) ;  /* 0x0000014000027945 */ /* 0x000fe20003800200 */
[----:B--2---:R-:W-:-:S13]  /*16b0*/  ISETP.NE.AND P0, PT, R29, -0x1, PT ;  /* 0xffffffff1d00780c */ /* 0x004fda0003f05270 */
[----:B------:R-:W-:Y:S05]  /*16c0*/  @!P0 BRA `(.L_x_51) ;  /* 0x0000000000448947 */ /* 0x000fea0003800000 */
[----:B0-----:R-:W2:Y:S01]  /*16d0*/  LDG.E R9, desc[UR4][R24.64+0x8] ;  /* 0x0000080418097981 */ /* 0x001ea2000c1e1900 */
        /* <DEDUP_REMOVED lines=12> */
[----:B0-----:R-:W-:Y:S01]  /*17a0*/  @!P0 IMAD.WIDE R20, R29, 0x4, R20 ;  /* 0x000000041d148825 */ /* 0x001fe200078e0214 */
[----:B------:R-:W-:-:S05]  /*17b0*/  @!P0 IADD3 R29, PT, PT, R28, 0x2, RZ ;  /* 0x000000021c1d8810 */ /* 0x000fca0007ffe0ff */
[----:B------:R1:W-:Y:S04]  /*17c0*/  @!P0 STG.E desc[UR4][R20.64], R29 ;  /* 0x0000001d14008986 */ /* 0x0003e8000c101904 */
[----:B------:R1:W-:Y:S02]  /*17d0*/  @!P0 STG.E desc[UR4][R18.64], R9 ;  /* 0x0000000912008986 */ /* 0x0003e4000c101904 */
.L_x_51:
[----:B------:R-:W-:Y:S05]  /*17e0*/  BSYNC.RECONVERGENT B2 ;  /* 0x0000000000027941 */ /* 0x000fea0003800200 */
.L_x_50:
[----:B-1----:R-:W2:Y:S01]  /*17f0*/  LDG.E R29, desc[UR4][R26.64+0xc] ;  /* 0x00000c041a1d7981 */ /* 0x002ea2000c1e1900 */
[----:B0-----:R-:W-:Y:S01]  /*1800*/  VIADD R9, R28, 0x4 ;  /* 0x000000041c097836 */ /* 0x001fe20000000000 */
[----:B------:R-:W-:Y:S04]  /*1810*/  BSSY.RECONVERGENT B2, `(.L_x_52) ;  /* 0x0000015000027945 */ /* 0x000fe80003800200 */
[----:B------:R-:W-:Y:S02]  /*1820*/  ISETP.NE.AND P1, PT, R9, R3, PT ;  /* 0x000000030900720c */ /* 0x000fe40003f25270 */
[----:B--2---:R-:W-:-:S13]  /*1830*/  ISETP.NE.AND P0, PT, R29, -0x1, PT ;  /* 0xffffffff1d00780c */ /* 0x004fda0003f05270 */
[----:B------:R-:W-:Y:S05]  /*1840*/  @!P0 BRA `(.L_x_53) ;  /* 0x0000000000448947 */ /* 0x000fea0003800000 */
[----:B------:R0:W2:Y:S01]  /*1850*/  LDG.E R25, desc[UR4][R24.64+0xc] ;  /* 0x00000c0418197981 */ /* 0x0000a2000c1e1900 */
[----:B----4-:R-:W-:Y:S01]  /*1860*/  IMAD.WIDE R18, R29, 0x4, R12 ;  /* 0x000000041d127825 */ /* 0x010fe200078e020c */
[----:B------:R-:W1:Y:S02]  /*1870*/  LDC.64 R26, c[0x0][0x3b8] ;  /* 0x0000ee00ff1a7b82 */ /* 0x000e640000000a00 */
[----:B------:R-:W-:Y:S01]  /*1880*/  STG.E desc[UR4][R22.64+0x38], R29 ;  /* 0x0000381d16007986 */ /* 0x000fe2000c101904 */
[----:B0-----:R-:W-:-:S05]  /*1890*/  IMAD.MOV.U32 R24, RZ, RZ, -0x1 ;  /* 0xffffffffff187424 */ /* 0x001fca00078e00ff */
[----:B------:R-:W-:Y:S04]  /*18a0*/  STG.E desc[UR4][R22.64+0x34], R24 ;  /* 0x0000341816007986 */ /* 0x000fe8000c101904 */
[----:B------:R0:W-:Y:S04]  /*18b0*/  STG.E desc[UR4][R22.64+0x30], R24 ;  /* 0x0000301816007986 */ /* 0x0001e8000c101904 */
[----:B--2---:R2:W-:Y:S04]  /*18c0*/  STG.E desc[UR4][R22.64+0x3c], R25 ;  /* 0x00003c1916007986 */ /* 0x0045e8000c101904 */
[----:B------:R-:W3:Y:S02]  /*18d0*/  LDG.E R20, desc[UR4][R18.64] ;  /* 0x0000000412147981 */ /* 0x000ee4000c1e1900 */
[----:B---3--:R-:W-:-:S02]  /*18e0*/  FSETP.GTU.AND P0, PT, R20, R25, PT ;  /* 0x000000191400720b */ /* 0x008fc40003f0c000 */
[----:B------:R-:W3:Y:S11]  /*18f0*/  LDC.64 R20, c[0x0][0x3b0] ;  /* 0x0000ec00ff147b82 */ /* 0x000ef60000000a00 */
[----:B-1----:R-:W-:Y:S01]  /*1900*/  @!P0 IMAD.WIDE R26, R29, 0x4, R26 ;  /* 0x000000041d1a8825 */ /* 0x002fe200078e021a */
[----:B0-----:R-:W-:-:S04]  /*1910*/  @!P0 IADD3 R24, PT, PT, R28, 0x3, RZ ;  /* 0x000000031c188810 */ /* 0x001fc80007ffe0ff */
[----:B------:R2:W-:Y:S01]  /*1920*/  @!P0 STG.E desc[UR4][R26.64], R5 ;  /* 0x000000051a008986 */ /* 0x0005e2000c101904 */
[----:B---3--:R-:W-:-:S05]  /*1930*/  @!P0 IMAD.WIDE R20, R29, 0x4, R20 ;  /* 0x000000041d148825 */ /* 0x008fca00078e0214 */
[----:B------:R2:W-:Y:S04]  /*1940*/  @!P0 STG.E desc[UR4][R20.64], R24 ;  /* 0x0000001814008986 */ /* 0x0005e8000c101904 */
[----:B------:R2:W-:Y:S02]  /*1950*/  @!P0 STG.E desc[UR4][R18.64], R25 ;  /* 0x0000001912008986 */ /* 0x0005e4000c101904 */
.L_x_53:
[----:B------:R-:W-:Y:S05]  /*1960*/  BSYNC.RECONVERGENT B2 ;  /* 0x0000000000027941 */ /* 0x000fea0003800200 */
.L_x_52:
[----:B------:R-:W-:Y:S05]  /*1970*/  @!P1 BRA `(.L_x_54) ;  /* 0x0000000000089947 */ /* 0x000fea0003800000 */
[----:B------:R-:W-:Y:S01]  /*1980*/  IMAD.MOV.U32 R28, RZ, RZ, R9 ;  /* 0x000000ffff1c7224 */ /* 0x000fe200078e0009 */
[----:B------:R-:W-:Y:S06]  /*1990*/  BRA `(.L_x_55) ;  /* 0xfffffff800807947 */ /* 0x000fec000383ffff */
.L_x_54:
[----:B------:R-:W-:Y:S05]  /*19a0*/  BSYNC.RECONVERGENT B1 ;  /* 0x0000000000017941 */ /* 0x000fea0003800200 */
.L_x_45:
[----:B------:R-:W-:Y:S05]  /*19b0*/  BRA `(.L_x_15) ;  /* 0x0000000c00047947 */ /* 0x000fea0003800000 */
.L_x_16:
[----:B------:R-:W-:Y:S01]  /*19c0*/  ISETP.NE.AND P0, PT, R8, RZ, PT ;  /* 0x000000ff0800720c */ /* 0x000fe20003f05270 */
[----:B------:R-:W-:Y:S01]  /*19d0*/  BSSY.RECONVERGENT B1, `(.L_x_56) ;  /* 0x0000053000017945 */ /* 0x000fe20003800200 */
[----:B------:R-:W-:-:S11]  /*19e0*/  IMAD.MOV.U32 R20, RZ, RZ, R0 ;  /* 0x000000ffff147224 */ /* 0x000fd600078e0000 */
[----:B------:R-:W-:Y:S05]  /*19f0*/  @!P0 BRA `(.L_x_57) ;  /* 0x0000000400408947 */ /* 0x000fea0003800000 */
[----:B------:R-:W1:Y:S01]  /*1a00*/  LDC.64 R10, c[0x0][0x390] ;  /* 0x0000e400ff0a7b82 */ /* 0x000e620000000a00 */
[----:B------:R-:W2:Y:S07]  /*1a10*/  LDCU UR6, c[0x0][0x3a4] ;  /* 0x00007480ff0677ac */ /* 0x000eae0008000800 */
[----:B------:R-:W3:Y:S08]  /*1a20*/  LDC.64 R12, c[0x0][0x388] ;  /* 0x0000e200ff0c7b82 */ /* 0x000ef00000000a00 */
[----:B------:R-:W4:Y:S01]  /*1a30*/  LDC.64 R14, c[0x0][0x398] ;  /* 0x0000e600ff0e7b82 */ /* 0x000f220000000a00 */
[----:B--2---:R-:W-:-:S04]  /*1a40*/  IMAD R17, R5, UR6, R0 ;  /* 0x0000000605117c24 */ /* 0x004fc8000f8e0200 */
[----:B-1----:R-:W-:-:S05]  /*1a50*/  IMAD.WIDE R10, R17, 0x4, R10 ;  /* 0x00000004110a7825 */ /* 0x002fca00078e020a */
[----:B------:R-:W2:Y:S01]  /*1a60*/  LDG.E R25, desc[UR4][R10.64] ;  /* 0x000000040a197981 */ /* 0x000ea2000c1e1900 */
[----:B------:R-:W-:Y:S01]  /*1a70*/  BSSY.RECONVERGENT B2, `(.L_x_58) ;  /* 0x0000017000027945 */ /* 0x000fe20003800200 */
[----:B------:R-:W-:Y:S01]  /*1a80*/  ISETP.NE.AND P1, PT, R8, 0x1, PT ;  /* 0x000000010800780c */ /* 0x000fe20003f25270 */
[----:B---3--:R-:W-:-:S04]  /*1a90*/  IMAD.WIDE R12, R17, 0x4, R12 ;  /* 0x00000004110c7825 */ /* 0x008fc800078e020c */
[----:B----4-:R-:W-:Y:S01]  /*1aa0*/  IMAD.WIDE R14, R17, 0x10, R14 ;  /* 0x00000010110e7825 */ /* 0x010fe200078e020e */
[----:B--2---:R-:W-:-:S13]  /*1ab0*/  ISETP.NE.AND P0, PT, R25, -0x1, PT ;  /* 0xffffffff1900780c */ /* 0x004fda0003f05270 */
        /* <DEDUP_REMOVED lines=18> */
.L_x_59:
[----:B0-----:R-:W-:Y:S05]  /*1be0*/  BSYNC.RECONVERGENT B2 ;  /* 0x0000000000027941 */ /* 0x001fea0003800200 */
.L_x_58:
[----:B---3--:R-:W-:Y:S01]  /*1bf0*/  IMAD.MOV.U32 R20, RZ, RZ, R22 ;  /* 0x000000ffff147224 */ /* 0x008fe200078e0016 */
[----:B------:R-:W-:Y:S06]  /*1c00*/  @!P1 BRA `(.L_x_57) ;  /* 0x0000000000bc9947 */ /* 0x000fec0003800000 */
[----:B------:R-:W2:Y:S01]  /*1c10*/  LDG.E R25, desc[UR4][R10.64+0x4] ;  /* 0x000004040a197981 */ /* 0x000ea2000c1e1900 */
        /* <DEDUP_REMOVED lines=21> */
.L_x_61:
[----:B------:R-:W-:Y:S05]  /*1d70*/  BSYNC.RECONVERGENT B2 ;  /* 0x0000000000027941 */ /* 0x000fea0003800200 */
.L_x_60:
[----:B-1----:R-:W-:Y:S01]  /*1d80*/  MOV R20, R6 ;  /* 0x0000000600147202 */ /* 0x002fe20000000f00 */
[----:B------:R-:W-:Y:S06]  /*1d90*/  @!P1 BRA `(.L_x_57) ;  /* 0x0000000000589947 */ /* 0x000fec0003800000 */
[----:B------:R-:W2:Y:S01]  /*1da0*/  LDG.E R21, desc[UR4][R10.64+0x8] ;  /* 0x000008040a157981 */ /* 0x000ea2000c1e1900 */
        /* <DEDUP_REMOVED lines=14> */
[----:B--2---:R-:W-:-:S02]  /*1e90*/  FSETP.GTU.AND P0, PT, R20, R13, PT ;  /* 0x0000000d1400720b */ /* 0x004fc40003f0c000 */
[----:B------:R-:W-:-:S11]  /*1ea0*/  MOV R20, R7 ;  /* 0x0000000700147202 */ /* 0x000fd60000000f00 */
[----:B---3--:R-:W-:-:S04]  /*1eb0*/  @!P0 IMAD.WIDE R18, R21, 0x4, R18 ;  /* 0x0000000415128825 */ /* 0x008fc800078e0212 */
[----:B----4-:R-:W-:Y:S01]  /*1ec0*/  @!P0 IMAD.WIDE R16, R21, 0x4, R16 ;  /* 0x0000000415108825 */ /* 0x010fe200078e0210 */
[----:B------:R1:W-:Y:S04]  /*1ed0*/  @!P0 STG.E desc[UR4][R18.64], R5 ;  /* 0x0000000512008986 */ /* 0x0003e8000c101904 */
[----:B------:R1:W-:Y:S04]  /*1ee0*/  @!P0 STG.E desc[UR4][R16.64], R6 ;  /* 0x0000000610008986 */ /* 0x0003e8000c101904 */
[----:B------:R1:W-:Y:S02]  /*1ef0*/  @!P0 STG.E desc[UR4][R10.64], R13 ;  /* 0x0000000d0a008986 */ /* 0x0003e4000c101904 */
.L_x_57:
[----:B0-----:R-:W-:Y:S05]  /*1f00*/  BSYNC.RECONVERGENT B1 ;  /* 0x0000000000017941 */ /* 0x001fea0003800200 */
.L_x_56:
[----:B------:R-:W-:-:S13]  /*1f10*/  ISETP.GE.U32.AND P0, PT, R9, 0x3, PT ;  /* 0x000000030900780c */ /* 0x000fda0003f06070 */
[----:B------:R-:W-:Y:S05]  /*1f20*/  @!P0 BRA `(.L_x_15) ;  /* 0x0000000400a88947 */ /* 0x000fea0003800000 */
[----:B-1----:R-:W0:Y:S01]  /*1f30*/  LDC.64 R12, c[0x0][0x390] ;  /* 0x0000e400ff0c7b82 */ /* 0x002e220000000a00 */
[----:B------:R-:W1:Y:S01]  /*1f40*/  LDCU UR6, c[0x0][0x3a4] ;  /* 0x00007480ff0677ac */ /* 0x000e620008000800 */
[C---:B------:R-:W-:Y:S02]  /*1f50*/  IMAD.IADD R9, R20.reuse, 0x1, -R3 ;  /* 0x0000000114097824 */ /* 0x040fe400078e0a03 */
[----:B------:R-:W-:-:S04]  /*1f60*/  VIADD R24, R20, 0x1 ;  /* 0x0000000114187836 */ /* 0x000fc80000000000 */
[----:B------:R-:W2:Y:S01]  /*1f70*/  LDC.64 R10, c[0x0][0x398] ;  /* 0x0000e600ff0a7b82 */ /* 0x000ea20000000a00 */
[----:B-1----:R-:W-:-:S07]  /*1f80*/  IMAD R25, R5, UR6, R20 ;  /* 0x0000000605197c24 */ /* 0x002fce000f8e0214 */
.L_x_70:
[C---:B01----:R-:W-:Y:S01]  /*1f90*/  IMAD.WIDE R22, R25.reuse, 0x4, R12 ;  /* 0x0000000419167825 */ /* 0x043fe200078e020c */
[----:B------:R-:W0:Y:S04]  /*1fa0*/  LDC.64 R16, c[0x0][0x388] ;  /* 0x0000e200ff107b82 */ /* 0x000e280000000a00 */
[----:B------:R-:W3:Y:S01]  /*1fb0*/  LDG.E R29, desc[UR4][R22.64] ;  /* 0x00000004161d7981 */ /* 0x000ee2000c1e1900 */
[----:B------:R-:W-:Y:S01]  /*1fc0*/  BSSY.RECONVERGENT B1, `(.L_x_62) ;  /* 0x0000017000017945 */ /* 0x000fe20003800200 */
[----:B--2---:R-:W-:-:S04]  /*1fd0*/  IMAD.WIDE R14, R25, 0x10, R10 ;  /* 0x00000010190e7825 */ /* 0x004fc800078e020a */
[----:B0-----:R-:W-:Y:S01]  /*1fe0*/  IMAD.WIDE R16, R25, 0x4, R16 ;  /* 0x0000000419107825 */ /* 0x001fe200078e0210 */
[----:B---3--:R-:W-:-:S13]  /*1ff0*/  ISETP.NE.AND P0, PT, R29, -0x1, PT ;  /* 0xffffffff1d00780c */ /* 0x008fda0003f05270 */
[----:B------:R-:W-:Y:S05]  /*2000*/  @!P0 BRA `(.L_x_63) ;  /* 0x0000000000488947 */ /* 0x000fea0003800000 */
[----:B------:R-:W2:Y:S01]  /*2010*/  LDG.E R27, desc[UR4][R16.64] ;  /* 0x00000004101b7981 */ /* 0x000ea2000c1e1900 */
[----:B------:R-:W0:Y:S01]  /*2020*/  LDC.64 R20, c[0x0][0x3c0] ;  /* 0x0000f000ff147b82 */ /* 0x000e220000000a00 */
[----:B------:R-:W-:Y:S02]  /*2030*/  MOV R26, 0xffffffff ;  /* 0xffffffff001a7802 */ /* 0x000fe40000000f00 */
[----:B------:R-:W-:Y:S04]  /*2040*/  STG.E desc[UR4][R14.64+0x8], R29 ;  /* 0x0000081d0e007986 */ /* 0x000fe8000c101904 */
[----:B------:R-:W-:Y:S04]  /*2050*/  STG.E desc[UR4][R14.64+0x4], R26 ;  /* 0x0000041a0e007986 */ /* 0x000fe8000c101904 */
[----:B------:R1:W-:Y:S01]  /*2060*/  STG.E desc[UR4][R14.64], R26 ;  /* 0x0000001a0e007986 */ /* 0x0003e2000c101904 */
[----:B0-----:R-:W-:-:S03]  /*2070*/  IMAD.WIDE R20, R29, 0x4, R20 ;  /* 0x000000041d147825 */ /* 0x001fc600078e0214 */
[----:B--2---:R-:W-:Y:S04]  /*2080*/  STG.E desc[UR4][R14.64+0xc], R27 ;  /* 0x00000c1b0e007986 */ /* 0x004fe8000c101904 */
[----:B------:R-:W2:Y:S02]  /*2090*/  LDG.E R18, desc[UR4][R20.64] ;  /* 0x0000000414127981 */ /* 0x000ea4000c1e1900 */
[----:B--2---:R-:W-:Y:S02]  /*20a0*/  FSETP.GTU.AND P0, PT, R18, R27, PT ;  /* 0x0000001b1200720b */ /* 0x004fe40003f0c000 */
[----:B------:R-:W0:Y:S11]  /*20b0*/  LDC.64 R18, c[0x0][0x3b8] ;  /* 0x0000ee00ff127b82 */ /* 0x000e360000000a00 */
[----:B-1----:R-:W-:-:S02]  /*20c0*/  @!P0 VIADD R26, R24, 0xffffffff ;  /* 0xffffffff181a8836 */ /* 0x002fc40000000000 */
[----:B0-----:R-:W-:-:S05]  /*20d0*/  @!P0 IMAD.WIDE R18, R29, 0x4, R18 ;  /* 0x000000041d128825 */ /* 0x001fca00078e0212 */
[----:B------:R0:W-:Y:S02]  /*20e0*/  @!P0 STG.E desc[UR4][R18.64], R5 ;  /* 0x0000000512008986 */ /* 0x0001e4000c101904 */
[----:B0-----:R-:W0:Y:S02]  /*20f0*/  LDC.64 R18, c[0x0][0x3b0] ;  /* 0x0000ec00ff127b82 */ /* 0x001e240000000a00 */
[----:B0-----:R-:W-:-:S05]  /*2100*/  @!P0 IMAD.WIDE R18, R29, 0x4, R18 ;  /* 0x000000041d128825 */ /* 0x001fca00078e0212 */
[----:B------:R0:W-:Y:S04]  /*2110*/  @!P0 STG.E desc[UR4][R18.64], R26 ;  /* 0x0000001a12008986 */ /* 0x0001e8000c101904 */
[----:B------:R0:W-:Y:S02]  /*2120*/  @!P0 STG.E desc[UR4][R20.64], R27 ;  /* 0x0000001b14008986 */ /* 0x0001e4000c101904 */
.L_x_63:
[----:B------:R-:W-:Y:S05]  /*2130*/  BSYNC.RECONVERGENT B1 ;  /* 0x0000000000017941 */ /* 0x000fea0003800200 */
.L_x_62:
[----:B------:R-:W2:Y:S01]  /*2140*/  LDG.E R29, desc[UR4][R22.64+0x4] ;  /* 0x00000404161d7981 */ /* 0x000ea2000c1e1900 */
[----:B------:R-:W-:Y:S01]  /*2150*/  BSSY.RECONVERGENT B1, `(.L_x_64) ;  /* 0x0000014000017945 */ /* 0x000fe20003800200 */
[----:B--2---:R-:W-:-:S13]  /*2160*/  ISETP.NE.AND P0, PT, R29, -0x1, PT ;  /* 0xffffffff1d00780c */ /* 0x004fda0003f05270 */
[----:B------:R-:W-:Y:S05]  /*2170*/  @!P0 BRA `(.L_x_65) ;  /* 0x0000000000448947 */ /* 0x000fea0003800000 */
[----:B0-----:R-:W2:Y:S01]  /*2180*/  LDG.E R27, desc[UR4][R16.64+0x4] ;  /* 0x00000404101b7981 */ /* 0x001ea2000c1e1900 */
[----:B------:R-:W0:Y:S01]  /*2190*/  LDC.64 R20, c[0x0][0x3c0] ;  /* 0x0000f000ff147b82 */ /* 0x000e220000000a00 */
[----:B------:R-:W-:Y:S02]  /*21a0*/  IMAD.MOV.U32 R26, RZ, RZ, -0x1 ;  /* 0xffffffffff1a7424 */ /* 0x000fe400078e00ff */
[----:B------:R-:W-:Y:S04]  /*21b0*/  STG.E desc[UR4][R14.64+0x18], R29 ;  /* 0x0000181d0e007986 */ /* 0x000fe8000c101904 */
[----:B------:R-:W-:Y:S04]  /*21c0*/  STG.E desc[UR4][R14.64+0x14], R26 ;  /* 0x0000141a0e007986 */ /* 0x000fe8000c101904 */
[----:B------:R-:W-:Y:S01]  /*21d0*/  STG.E desc[UR4][R14.64+0x10], R26 ;  /* 0x0000101a0e007986 */ /* 0x000fe2000c101904 */
[----:B0-----:R-:W-:-:S03]  /*21e0*/  IMAD.WIDE R20, R29, 0x4, R20 ;  /* 0x000000041d147825 */ /* 0x001fc600078e0214 */
        /* <DEDUP_REMOVED lines=10> */
.L_x_65:
[----:B------:R-:W-:Y:S05]  /*2290*/  BSYNC.RECONVERGENT B1 ;  /* 0x0000000000017941 */ /* 0x000fea0003800200 */
.L_x_64:
[----:B------:R-:W2:Y:S01]  /*22a0*/  LDG.E R29, desc[UR4][R22.64+0x8] ;  /* 0x00000804161d7981 */ /* 0x000ea2000c1e1900 */
[----:B------:R-:W-:Y:S01]  /*22b0*/  BSSY.RECONVERGENT B1, `(.L_x_66) ;  /* 0x0000015000017945 */ /* 0x000fe20003800200 */
[----:B--2---:R-:W-:-:S13]  /*22c0*/  ISETP.NE.AND P0, PT, R29, -0x1, PT ;  /* 0xffffffff1d00780c */ /* 0x004fda0003f05270 */
[----:B------:R-:W-:Y:S05]  /*22d0*/  @!P0 BRA `(.L_x_67) ;  /* 0x0000000000488947 */ /* 0x000fea0003800000 */
[----:B01----:R-:W2:Y:S01]  /*22e0*/  LDG.E R27, desc[UR4][R16.64+0x8] ;  /* 0x00000804101b7981 */ /* 0x003ea2000c1e1900 */
        /* <DEDUP_REMOVED lines=17> */
.L_x_67:
[----:B------:R-:W-:Y:S05]  /*2400*/  BSYNC.RECONVERGENT B1 ;  /* 0x0000000000017941 */ /* 0x000fea0003800200 */
.L_x_66:
[----:B012---:R-:W2:Y:S01]  /*2410*/  LDG.E R27, desc[UR4][R22.64+0xc] ;  /* 0x00000c04161b7981 */ /* 0x007ea2000c1e1900 */
[----:B------:R-:W-:Y:S01]  /*2420*/  VIADD R9, R9, 0x4 ;  /* 0x0000000409097836 */ /* 0x000fe20000000000 */
[----:B------:R-:W-:Y:S04]  /*2430*/  BSSY.RECONVERGENT B1, `(.L_x_68) ;  /* 0x0000016000017945 */ /* 0x000fe80003800200 */
[----:B------:R-:W-:Y:S02]  /*2440*/  ISETP.NE.AND P1, PT, R9, RZ, PT ;  /* 0x000000ff0900720c */ /* 0x000fe40003f25270 */
[----:B--2---:R-:W-:-:S13]  /*2450*/  ISETP.NE.AND P0, PT, R27, -0x1, PT ;  /* 0xffffffff1b00780c */ /* 0x004fda0003f05270 */
[----:B------:R-:W-:Y:S05]  /*2460*/  @!P0 BRA `(.L_x_69) ;  /* 0x0000000000488947 */ /* 0x000fea0003800000 */
[----:B------:R-:W2:Y:S01]  /*2470*/  LDG.E R17, desc[UR4][R16.64+0xc] ;  /* 0x00000c0410117981 */ /* 0x000ea2000c1e1900 */
[----:B------:R-:W0:Y:S01]  /*2480*/  LDC.64 R18, c[0x0][0x3c0] ;  /* 0x0000f000ff127b82 */ /* 0x000e220000000a00 */
[----:B------:R-:W-:Y:S02]  /*2490*/  MOV R28, 0xffffffff ;  /* 0xffffffff001c7802 */ /* 0x000fe40000000f00 */
        /* <DEDUP_REMOVED lines=11> */
[----:B------:R1:W-:Y:S03]  /*2550*/  @!P0 STG.E desc[UR4][R22.64], R5 ;  /* 0x0000000516008986 */ /* 0x0003e6000c101904 */
[----:B------:R-:W-:-:S05]  /*2560*/  @!P0 VIADD R29, R24, 0x2 ;  /* 0x00000002181d8836 */ /* 0x000fca0000000000 */
[----:B------:R1:W-:Y:S04]  /*2570*/  @!P0 STG.E desc[UR4][R20.64], R29 ;  /* 0x0000001d14008986 */ /* 0x0003e8000c101904 */
[----:B------:R1:W-:Y:S02]  /*2580*/  @!P0 STG.E desc[UR4][R18.64], R17 ;  /* 0x0000001112008986 */ /* 0x0003e4000c101904 */
.L_x_69:
[----:B------:R-:W-:Y:S05]  /*2590*/  BSYNC.RECONVERGENT B1 ;  /* 0x0000000000017941 */ /* 0x000fea0003800200 */
.L_x_68:
[----:B------:R-:W-:Y:S01]  /*25a0*/  IADD3 R24, PT, PT, R24, 0x4, RZ ;  /* 0x0000000418187810 */ /* 0x000fe20007ffe0ff */
[----:B------:R-:W-:Y:S01]  /*25b0*/  VIADD R25, R25, 0x4 ;  /* 0x0000000419197836 */ /* 0x000fe20000000000 */
[----:B------:R-:W-:Y:S06]  /*25c0*/  @P1 BRA `(.L_x_70) ;  /* 0xfffffff800701947 */ /* 0x000fec000383ffff */
.L_x_15:
[----:B0-----:R-:W-:Y:S05]  /*25d0*/  BSYNC.RECONVERGENT B0 ;  /* 0x0000000000007941 */ /* 0x001fea0003800200 */
.L_x_14:
[----:B------:R-:W0:Y:S01]  /*25e0*/  LDCU UR6, c[0x0][0x3a0] ;  /* 0x00007400ff0677ac */ /* 0x000e220008000800 */
[----:B-12---:R-:W-:Y:S01]  /*25f0*/  IADD3 R5, PT, PT, R5, 0x1, RZ ;  /* 0x0000000105057810 */ /* 0x006fe20007ffe0ff */
[----:B------:R-:W-:Y:S03]  /*2600*/  BAR.SYNC.DEFER_BLOCKING 0x0 ;  /* 0x0000000000007b1d */ /* 0x000fe60000010000 */
[----:B0-----:R-:W-:-:S13]  /*2610*/  ISETP.NE.AND P0, PT, R5, UR6, PT ;  /* 0x0000000605007c0c */ /* 0x001fda000bf05270 */
[----:B------:R-:W-:Y:S05]  /*2620*/  @P0 BRA `(.L_x_71) ;  /* 0xffffffd800c40947 */ /* 0x000fea000383ffff */
[----:B------:R-:W-:Y:S05]  /*2630*/  EXIT ;  /* 0x000000000000794d */ /* 0x000fea0003800000 */
.L_x_72:
        /* <DEDUP_REMOVED lines=12> */
.L_x_75:


//--------------------- .nv.shared.reserved.0     --------------------------
	.section	.nv.shared.reserved.0,"aw",@nobits
	.weak		__nv_reservedSMEM_offset_0_alias
	.size		__nv_reservedSMEM_offset_0_alias, 0, 64
	.other		__nv_reservedSMEM_offset_0_alias,@"STO_CUDA_RESERVED_SHARED STV_DEFAULT"
__nv_reservedSMEM_offset_0_alias:
	.zero		0
	.zero		64


//--------------------- .nv.global                --------------------------
	.section	.nv.global,"aw",@nobits
.nv.global:
	.type		_ZN34_INTERNAL_dab2017a_4_k_cu_2432d0e06thrust24THRUST_300001_SM_1000_NS3seqE,@object
	.size		_ZN34_INTERNAL_dab2017a_4_k_cu_2432d0e06thrust24THRUST_300001_SM_1000_NS3seqE,(_ZN34_INTERNAL_dab2017a_4_k_cu_2432d0e04cuda3std3__48in_placeE - _ZN34_INTERNAL_dab2017a_4_k_cu_2432d0e06thrust24THRUST_300001_SM_1000_NS3seqE)
_ZN34_INTERNAL_dab2017a_4_k_cu_2432d0e06thrust24THRUST_300001_SM_1000_NS3seqE:
	.zero		1
	.type		_ZN34_INTERNAL_dab2017a_4_k_cu_2432d0e04cuda3std3__48in_placeE,@object
	.size		_ZN34_INTERNAL_dab2017a_4_k_cu_2432d0e04cuda3std3__48in_placeE,(_ZN34_INTERNAL_dab2017a_4_k_cu_2432d0e04cuda3std6ranges3__45__cpo4sizeE - _ZN34_INTERNAL_dab2017a_4_k_cu_2432d0e04cuda3std3__48in_placeE)
_ZN34_INTERNAL_dab2017a_4_k_cu_2432d0e04cuda3std3__48in_placeE:
	.zero		1
	.type		_ZN34_INTERNAL_dab2017a_4_k_cu_2432d0e04cuda3std6ranges3__45__cpo4sizeE,@object
	.size		_ZN34_INTERNAL_dab2017a_4_k_cu_2432d0e04cuda3std6ranges3__45__cpo4sizeE,(_ZN34_INTERNAL_dab2017a_4_k_cu_2432d0e06thrust24THRUST_300001_SM_1000_NS12placeholders2_3E - _ZN34_INTERNAL_dab2017a_4_k_cu_2432d0e04cuda3std6ranges3__45__cpo4sizeE)
_ZN34_INTERNAL_dab2017a_4_k_cu_2432d0e04cuda3std6ranges3__45__cpo4sizeE:
	.zero		1
	.type		_ZN34_INTERNAL_dab2017a_4_k_cu_2432d0e06thrust24THRUST_300001_SM_1000_NS12placeholders2_3E,@object
	.size		_ZN34_INTERNAL_dab2017a_4_k_cu_2432d0e06thrust24THRUST_300001_SM_1000_NS12placeholders2_3E,(_ZN34_INTERNAL_dab2017a_4_k_cu_2432d0e04cuda3std3__45__cpo6cbeginE - _ZN34_INTERNAL_dab2017a_4_k_cu_2432d0e06thrust24THRUST_300001_SM_1000_NS12placeholders2_3E)
_ZN34_INTERNAL_dab2017a_4_k_cu_2432d0e06thrust24THRUST_300001_SM_1000_NS12placeholders2_3E:
	.zero		1
	.type		_ZN34_INTERNAL_dab2017a_4_k_cu_2432d0e04cuda3std3__45__cpo6cbeginE,@object
	.size		_ZN34_INTERNAL_dab2017a_4_k_cu_2432d0e04cuda3std3__45__cpo6cbeginE,(_ZN34_INTERNAL_dab2017a_4_k_cu_2432d0e04cuda3std6ranges3__45__cpo6cbeginE - _ZN34_INTERNAL_dab2017a_4_k_cu_2432d0e04cuda3std3__45__cpo6cbeginE)
_ZN34_INTERNAL_dab2017a_4_k_cu_2432d0e04cuda3std3__45__cpo6cbeginE:
	.zero		1
	.type		_ZN34_INTERNAL_dab2017a_4_k_cu_2432d0e04cuda3std6ranges3__45__cpo6cbeginE,@object
	.size		_ZN34_INTERNAL_dab2017a_4_k_cu_2432d0e04cuda3std6ranges3__45__cpo6cbeginE,(_ZN34_INTERNAL_dab2017a_4_k_cu_2432d0e06thrust24THRUST_300001_SM_1000_NS12placeholders2_7E - _ZN34_INTERNAL_dab2017a_4_k_cu_2432d0e04cuda3std6ranges3__45__cpo6cbeginE)
_ZN34_INTERNAL_dab2017a_4_k_cu_2432d0e04cuda3std6ranges3__45__cpo6cbeginE:
	.zero		1
	.type		_ZN34_INTERNAL_dab2017a_4_k_cu_2432d0e06thrust24THRUST_300001_SM_1000_NS12placeholders2_7E,@object
	.size		_ZN34_INTERNAL_dab2017a_4_k_cu_2432d0e06thrust24THRUST_300001_SM_1000_NS12placeholders2_7E,(_ZN34_INTERNAL_dab2017a_4_k_cu_2432d0e04cuda3std3__45__cpo7crbeginE - _ZN34_INTERNAL_dab2017a_4_k_cu_2432d0e06thrust24THRUST_300001_SM_1000_NS12placeholders2_7E)
_ZN34_INTERNAL_dab2017a_4_k_cu_2432d0e06thrust24THRUST_300001_SM_1000_NS12placeholders2_7E:
	.zero		1
	.type		_ZN34_INTERNAL_dab2017a_4_k_cu_2432d0e04cuda3std3__45__cpo7crbeginE,@object
	.size		_ZN34_INTERNAL_dab2017a_4_k_cu_2432d0e04cuda3std3__45__cpo7crbeginE,(_ZN34_INTERNAL_dab2017a_4_k_cu_2432d0e04cuda3std6ranges3__45__cpo4nextE - _ZN34_INTERNAL_dab2017a_4_k_cu_2432d0e04cuda3std3__45__cpo7crbeginE)
_ZN34_INTERNAL_dab2017a_4_k_cu_2432d0e04cuda3std3__45__cpo7crbeginE:
	.zero		1
	.type		_ZN34_INTERNAL_dab2017a_4_k_cu_2432d0e04cuda3std6ranges3__45__cpo4nextE,@object
	.size		_ZN34_INTERNAL_dab2017a_4_k_cu_2432d0e04cuda3std6ranges3__45__cpo4nextE,(_ZN34_INTERNAL_dab2017a_4_k_cu_2432d0e04cuda3std6ranges3__45__cpo4swapE - _ZN34_INTERNAL_dab2017a_4_k_cu_2432d0e04cuda3std6ranges3__45__cpo4nextE)
_ZN34_INTERNAL_dab2017a_4_k_cu_2432d0e04cuda3std6ranges3__45__cpo4nextE:
	.zero		1
	.type		_ZN34_INTERNAL_dab2017a_4_k_cu_2432d0e04cuda3std6ranges3__45__cpo4swapE,@object
	.size		_ZN34_INTERNAL_dab2017a_4_k_cu_2432d0e04cuda3std6ranges3__45__cpo4swapE,(_ZN34_INTERNAL_dab2017a_4_k_cu_2432d0e06thrust24THRUST_300001_SM_1000_NS8cuda_cub10par_nosyncE - _ZN34_INTERNAL_dab2017a_4_k_cu_2432d0e04cuda3std6ranges3__45__cpo4swapE)
_ZN34_INTERNAL_dab2017a_4_k_cu_2432d0e04cuda3std6ranges3__45__cpo4swapE:
	.zero		1
	.type		_ZN34_INTERNAL_dab2017a_4_k_cu_2432d0e06thrust24THRUST_300001_SM_1000_NS8cuda_cub10par_nosyncE,@object
	.size		_ZN34_INTERNAL_dab2017a_4_k_cu_2432d0e06thrust24THRUST_300001_SM_1000_NS8cuda_cub10par_nosyncE,(_ZN34_INTERNAL_dab2017a_4_k_cu_2432d0e06thrust24THRUST_300001_SM_1000_NS12placeholders2_9E - _ZN34_INTERNAL_dab2017a_4_k_cu_2432d0e06thrust24THRUST_300001_SM_1000_NS8cuda_cub10par_nosyncE)
_ZN34_INTERNAL_dab2017a_4_k_cu_2432d0e06thrust24THRUST_300001_SM_1000_NS8cuda_cub10par_nosyncE:
	.zero		1
	.type		_ZN34_INTERNAL_dab2017a_4_k_cu_2432d0e06thrust24THRUST_300001_SM_1000_NS12placeholders2_9E,@object
	.size		_ZN34_INTERNAL_dab2017a_4_k_cu_2432d0e06thrust24THRUST_300001_SM_1000_NS12placeholders2_9E,(_ZN34_INTERNAL_dab2017a_4_k_cu_2432d0e04cuda3std3__436_GLOBAL__N__dab2017a_4_k_cu_2432d0e06ignoreE - _ZN34_INTERNAL_dab2017a_4_k_cu_2432d0e06thrust24THRUST_300001_SM_1000_NS12placeholders2_9E)
_ZN34_INTERNAL_dab2017a_4_k_cu_2432d0e06thrust24THRUST_300001_SM_1000_NS12placeholders2_9E:
	.zero		1
	.type		_ZN34_INTERNAL_dab2017a_4_k_cu_2432d0e04cuda3std3__436_GLOBAL__N__dab2017a_4_k_cu_2432d0e06ignoreE,@object
	.size		_ZN34_INTERNAL_dab2017a_4_k_cu_2432d0e04cuda3std3__436_GLOBAL__N__dab2017a_4_k_cu_2432d0e06ignoreE,(_ZN34_INTERNAL_dab2017a_4_k_cu_2432d0e04cuda3std6ranges3__45__cpo4dataE - _ZN34_INTERNAL_dab2017a_4_k_cu_2432d0e04cuda3std3__436_GLOBAL__N__dab2017a_4_k_cu_2432d0e06ignoreE)
_ZN34_INTERNAL_dab2017a_4_k_cu_2432d0e04cuda3std3__436_GLOBAL__N__dab2017a_4_k_cu_2432d0e06ignoreE:
	.zero		1
	.type		_ZN34_INTERNAL_dab2017a_4_k_cu_2432d0e04cuda3std6ranges3__45__cpo4dataE,@object
	.size		_ZN34_INTERNAL_dab2017a_4_k_cu_2432d0e04cuda3std6ranges3__45__cpo4dataE,(_ZN34_INTERNAL_dab2017a_4_k_cu_2432d0e06thrust24THRUST_300001_SM_1000_NS12placeholders2_1E - _ZN34_INTERNAL_dab2017a_4_k_cu_2432d0e04cuda3std6ranges3__45__cpo4dataE)
_ZN34_INTERNAL_dab2017a_4_k_cu_2432d0e04cuda3std6ranges3__45__cpo4dataE:
	.zero		1
	.type		_ZN34_INTERNAL_dab2017a_4_k_cu_2432d0e06thrust24THRUST_300001_SM_1000_NS12placeholders2_1E,@object
	.size		_ZN34_INTERNAL_dab2017a_4_k_cu_2432d0e06thrust24THRUST_300001_SM_1000_NS12placeholders2_1E,(_ZN34_INTERNAL_dab2017a_4_k_cu_2432d0e04cuda3std3__45__cpo5beginE - _ZN34_INTERNAL_dab2017a_4_k_cu_2432d0e06thrust24THRUST_300001_SM_1000_NS12placeholders2_1E)
_ZN34_INTERNAL_dab2017a_4_k_cu_2432d0e06thrust24THRUST_300001_SM_1000_NS12placeholders2_1E:
	.zero		1
	.type		_ZN34_INTERNAL_dab2017a_4_k_cu_2432d0e04cuda3std3__45__cpo5beginE,@object
	.size		_ZN34_INTERNAL_dab2017a_4_k_cu_2432d0e04cuda3std3__45__cpo5beginE,(_ZN34_INTERNAL_dab2017a_4_k_cu_2432d0e04cuda3std6ranges3__45__cpo5beginE - _ZN34_INTERNAL_dab2017a_4_k_cu_2432d0e04cuda3std3__45__cpo5beginE)
_ZN34_INTERNAL_dab2017a_4_k_cu_2432d0e04cuda3std3__45__cpo5beginE:
	.zero		1
	.type		_ZN34_INTERNAL_dab2017a_4_k_cu_2432d0e04cuda3std6ranges3__45__cpo5beginE,@object
	.size		_ZN34_INTERNAL_dab2017a_4_k_cu_2432d0e04cuda3std6ranges3__45__cpo5beginE,(_ZN34_INTERNAL_dab2017a_4_k_cu_2432d0e06thrust24THRUST_300001_SM_1000_NS12placeholders2_5E - _ZN34_INTERNAL_dab2017a_4_k_cu_2432d0e04cuda3std6ranges3__45__cpo5beginE)
_ZN34_INTERNAL_dab2017a_4_k_cu_2432d0e04cuda3std6ranges3__45__cpo5beginE:
	.zero		1
	.type		_ZN34_INTERNAL_dab2017a_4_k_cu_2432d0e06thrust24THRUST_300001_SM_1000_NS12placeholders2_5E,@object
	.size		_ZN34_INTERNAL_dab2017a_4_k_cu_2432d0e06thrust24THRUST_300001_SM_1000_NS12placeholders2_5E,(_ZN34_INTERNAL_dab2017a_4_k_cu_2432d0e04cuda3std3__45__cpo6rbeginE - _ZN34_INTERNAL_dab2017a_4_k_cu_2432d0e06thrust24THRUST_300001_SM_1000_NS12placeholders2_5E)
_ZN34_INTERNAL_dab2017a_4_k_cu_2432d0e06thrust24THRUST_300001_SM_1000_NS12placeholders2_5E:
	.zero		1
	.type		_ZN34_INTERNAL_dab2017a_4_k_cu_2432d0e04cuda3std3__45__cpo6rbeginE,@object
	.size		_ZN34_INTERNAL_dab2017a_4_k_cu_2432d0e04cuda3std3__45__cpo6rbeginE,(_ZN34_INTERNAL_dab2017a_4_k_cu_2432d0e04cuda3std6ranges3__45__cpo7advanceE - _ZN34_INTERNAL_dab2017a_4_k_cu_2432d0e04cuda3std3__45__cpo6rbeginE)
_ZN34_INTERNAL_dab2017a_4_k_cu_2432d0e04cuda3std3__45__cpo6rbeginE:
	.zero		1
	.type		_ZN34_INTERNAL_dab2017a_4_k_cu_2432d0e04cuda3std6ranges3__45__cpo7advanceE,@object
	.size		_ZN34_INTERNAL_dab2017a_4_k_cu_2432d0e04cuda3std6ranges3__45__cpo7advanceE,(_ZN34_INTERNAL_dab2017a_4_k_cu_2432d0e04cuda3std3__47nulloptE - _ZN34_INTERNAL_dab2017a_4_k_cu_2432d0e04cuda3std6ranges3__45__cpo7advanceE)
_ZN34_INTERNAL_dab2017a_4_k_cu_2432d0e04cuda3std6ranges3__45__cpo7advanceE:
	.zero		1
	.type		_ZN34_INTERNAL_dab2017a_4_k_cu_2432d0e04cuda3std3__47nulloptE,@object
	.size		_ZN34_INTERNAL_dab2017a_4_k_cu_2432d0e04cuda3std3__47nulloptE,(_ZN34_INTERNAL_dab2017a_4_k_cu_2432d0e04cuda3std6ranges3__45__cpo8distanceE - _ZN34_INTERNAL_dab2017a_4_k_cu_2432d0e04cuda3std3__47nulloptE)
_ZN34_INTERNAL_dab2017a_4_k_cu_2432d0e04cuda3std3__47nulloptE:
	.zero		1
	.type		_ZN34_INTERNAL_dab2017a_4_k_cu_2432d0e04cuda3std6ranges3__45__cpo8distanceE,@object
	.size		_ZN34_INTERNAL_dab2017a_4_k_cu_2432d0e04cuda3std6ranges3__45__cpo8distanceE,(_ZN34_INTERNAL_dab2017a_4_k_cu_2432d0e06thrust24THRUST_300001_SM_1000_NS12placeholders3_10E - _ZN34_INTERNAL_dab2017a_4_k_cu_2432d0e04cuda3std6ranges3__45__cpo8distanceE)
_ZN34_INTERNAL_dab2017a_4_k_cu_2432d0e04cuda3std6ranges3__45__cpo8distanceE:
	.zero		1
	.type		_ZN34_INTERNAL_dab2017a_4_k_cu_2432d0e06thrust24THRUST_300001_SM_1000_NS12placeholders3_10E,@object
	.size		_ZN34_INTERNAL_dab2017a_4_k_cu_2432d0e06thrust24THRUST_300001_SM_1000_NS12placeholders3_10E,(_ZN34_INTERNAL_dab2017a_4_k_cu_2432d0e04cuda3std3__419piecewise_constructE - _ZN34_INTERNAL_dab2017a_4_k_cu_2432d0e06thrust24THRUST_300001_SM_1000_NS12placeholders3_10E)
_ZN34_INTERNAL_dab2017a_4_k_cu_2432d0e06thrust24THRUST_300001_SM_1000_NS12placeholders3_10E:
	.zero		1
	.type		_ZN34_INTERNAL_dab2017a_4_k_cu_2432d0e04cuda3std3__419piecewise_constructE,@object
	.size		_ZN34_INTERNAL_dab2017a_4_k_cu_2432d0e04cuda3std3__419piecewise_constructE,(_ZN34_INTERNAL_dab2017a_4_k_cu_2432d0e04cuda3std6ranges3__45__cpo5cdataE - _ZN34_INTERNAL_dab2017a_4_k_cu_2432d0e04cuda3std3__419piecewise_constructE)
_ZN34_INTERNAL_dab2017a_4_k_cu_2432d0e04cuda3std3__419piecewise_constructE:
	.zero		1
	.type		_ZN34_INTERNAL_dab2017a_4_k_cu_2432d0e04cuda3std6ranges3__45__cpo5cdataE,@object
	.size		_ZN34_INTERNAL_dab2017a_4_k_cu_2432d0e04cuda3std6ranges3__45__cpo5cdataE,(_ZN34_INTERNAL_dab2017a_4_k_cu_2432d0e06thrust24THRUST_300001_SM_1000_NS12placeholders2_2E - _ZN34_INTERNAL_dab2017a_4_k_cu_2432d0e04cuda3std6ranges3__45__cpo5cdataE)
_ZN34_INTERNAL_dab2017a_4_k_cu_2432d0e04cuda3std6ranges3__45__cpo5cdataE:
	.zero		1
	.type		_ZN34_INTERNAL_dab2017a_4_k_cu_2432d0e06thrust24THRUST_300001_SM_1000_NS12placeholders2_2E,@object
	.size		_ZN34_INTERNAL_dab2017a_4_k_cu_2432d0e06thrust24THRUST_300001_SM_1000_NS12placeholders2_2E,(_ZN34_INTERNAL_dab2017a_4_k_cu_2432d0e04cuda3std3__45__cpo3endE - _ZN34_INTERNAL_dab2017a_4_k_cu_2432d0e06thrust24THRUST_300001_SM_1000_NS12placeholders2_2E)
_ZN34_INTERNAL_dab2017a_4_k_cu_2432d0e06thrust24THRUST_300001_SM_1000_NS12placeholders2_2E:
	.zero		1
	.type		_ZN34_INTERNAL_dab2017a_4_k_cu_2432d0e04cuda3std3__45__cpo3endE,@object
	.size		_ZN34_INTERNAL_dab2017a_4_k_cu_2432d0e04cuda3std3__45__cpo3endE,(_ZN34_INTERNAL_dab2017a_4_k_cu_2432d0e04cuda3std6ranges3__45__cpo3endE - _ZN34_INTERNAL_dab2017a_4_k_cu_2432d0e04cuda3std3__45__cpo3endE)
_ZN34_INTERNAL_dab2017a_4_k_cu_2432d0e04cuda3std3__45__cpo3endE:
	.zero		1
	.type		_ZN34_INTERNAL_dab2017a_4_k_cu_2432d0e04cuda3std6ranges3__45__cpo3endE,@object
	.size		_ZN34_INTERNAL_dab2017a_4_k_cu_2432d0e04cuda3std6ranges3__45__cpo3endE,(_ZN34_INTERNAL_dab2017a_4_k_cu_2432d0e06thrust24THRUST_300001_SM_1000_NS12placeholders2_6E - _ZN34_INTERNAL_dab2017a_4_k_cu_2432d0e04cuda3std6ranges3__45__cpo3endE)
_ZN34_INTERNAL_dab2017a_4_k_cu_2432d0e04cuda3std6ranges3__45__cpo3endE:
	.zero		1
	.type		_ZN34_INTERNAL_dab2017a_4_k_cu_2432d0e06thrust24THRUST_300001_SM_1000_NS12placeholders2_6E,@object
	.size		_ZN34_INTERNAL_dab2017a_4_k_cu_2432d0e06thrust24THRUST_300001_SM_1000_NS12placeholders2_6E,(_ZN34_INTERNAL_dab2017a_4_k_cu_2432d0e04cuda3std3__45__cpo4rendE - _ZN34_INTERNAL_dab2017a_4_k_cu_2432d0e06thrust24THRUST_300001_SM_1000_NS12placeholders2_6E)
_ZN34_INTERNAL_dab2017a_4_k_cu_2432d0e06thrust24THRUST_300001_SM_1000_NS12placeholders2_6E:
	.zero		1
	.type		_ZN34_INTERNAL_dab2017a_4_k_cu_2432d0e04cuda3std3__45__cpo4rendE,@object
	.size		_ZN34_INTERNAL_dab2017a_4_k_cu_2432d0e04cuda3std3__45__cpo4rendE,(_ZN34_INTERNAL_dab2017a_4_k_cu_2432d0e04cuda3std6ranges3__45__cpo9iter_swapE - _ZN34_INTERNAL_dab2017a_4_k_cu_2432d0e04cuda3std3__45__cpo4rendE)
_ZN34_INTERNAL_dab2017a_4_k_cu_2432d0e04cuda3std3__45__cpo4rendE:
	.zero		1
	.type		_ZN34_INTERNAL_dab2017a_4_k_cu_2432d0e04cuda3std6ranges3__45__cpo9iter_swapE,@object
	.size		_ZN34_INTERNAL_dab2017a_4_k_cu_2432d0e04cuda3std6ranges3__45__cpo9iter_swapE,(_ZN34_INTERNAL_dab2017a_4_k_cu_2432d0e04cuda3std3__48unexpectE - _ZN34_INTERNAL_dab2017a_4_k_cu_2432d0e04cuda3std6ranges3__45__cpo9iter_swapE)
_ZN34_INTERNAL_dab2017a_4_k_cu_2432d0e04cuda3std6ranges3__45__cpo9iter_swapE:
	.zero		1
	.type		_ZN34_INTERNAL_dab2017a_4_k_cu_2432d0e04cuda3std3__48unexpectE,@object
	.size		_ZN34_INTERNAL_dab2017a_4_k_cu_2432d0e04cuda3std3__48unexpectE,(_ZN34_INTERNAL_dab2017a_4_k_cu_2432d0e06thrust24THRUST_300001_SM_1000_NS8cuda_cub3parE - _ZN34_INTERNAL_dab2017a_4_k_cu_2432d0e04cuda3std3__48unexpectE)
_ZN34_INTERNAL_dab2017a_4_k_cu_2432d0e04cuda3std3__48unexpectE:
	.zero		1
	.type		_ZN34_INTERNAL_dab2017a_4_k_cu_2432d0e06thrust24THRUST_300001_SM_1000_NS8cuda_cub3parE,@object
	.size		_ZN34_INTERNAL_dab2017a_4_k_cu_2432d0e06thrust24THRUST_300001_SM_1000_NS8cuda_cub3parE,(_ZN34_INTERNAL_dab2017a_4_k_cu_2432d0e06thrust24THRUST_300001_SM_1000_NS12placeholders2_4E - _ZN34_INTERNAL_dab2017a_4_k_cu_2432d0e06thrust24THRUST_300001_SM_1000_NS8cuda_cub3parE)
_ZN34_INTERNAL_dab2017a_4_k_cu_2432d0e06thrust24THRUST_300001_SM_1000_NS8cuda_cub3parE:
	.zero		1
	.type		_ZN34_INTERNAL_dab2017a_4_k_cu_2432d0e06thrust24THRUST_300001_SM_1000_NS12placeholders2_4E,@object
	.size		_ZN34_INTERNAL_dab2017a_4_k_cu_2432d0e06thrust24THRUST_300001_SM_1000_NS12placeholders2_4E,(_ZN34_INTERNAL_dab2017a_4_k_cu_2432d0e04cuda3std3__45__cpo4cendE - _ZN34_INTERNAL_dab2017a_4_k_cu_2432d0e06thrust24THRUST_300001_SM_1000_NS12placeholders2_4E)
_ZN34_INTERNAL_dab2017a_4_k_cu_2432d0e06thrust24THRUST_300001_SM_1000_NS12placeholders2_4E:
	.zero		1
	.type		_ZN34_INTERNAL_dab2017a_4_k_cu_2432d0e04cuda3std3__45__cpo4cendE,@object
	.size		_ZN34_INTERNAL_dab2017a_4_k_cu_2432d0e04cuda3std3__45__cpo4cendE,(_ZN34_INTERNAL_dab2017a_4_k_cu_2432d0e04cuda3std6ranges3__45__cpo4cendE - _ZN34_INTERNAL_dab2017a_4_k_cu_2432d0e04cuda3std3__45__cpo4cendE)
_ZN34_INTERNAL_dab2017a_4_k_cu_2432d0e04cuda3std3__45__cpo4cendE:
	.zero		1
	.type		_ZN34_INTERNAL_dab2017a_4_k_cu_2432d0e04cuda3std6ranges3__45__cpo4cendE,@object
	.size		_ZN34_INTERNAL_dab2017a_4_k_cu_2432d0e04cuda3std6ranges3__45__cpo4cendE,(_ZN34_INTERNAL_dab2017a_4_k_cu_2432d0e04cuda3std3__420unreachable_sentinelE - _ZN34_INTERNAL_dab2017a_4_k_cu_2432d0e04cuda3std6ranges3__45__cpo4cendE)
_ZN34_INTERNAL_dab2017a_4_k_cu_2432d0e04cuda3std6ranges3__45__cpo4cendE:
	.zero		1
	.type		_ZN34_INTERNAL_dab2017a_4_k_cu_2432d0e04cuda3std3__420unreachable_sentinelE,@object
	.size		_ZN34_INTERNAL_dab2017a_4_k_cu_2432d0e04cuda3std3__420unreachable_sentinelE,(_ZN34_INTERNAL_dab2017a_4_k_cu_2432d0e04cuda3std6ranges3__45__cpo5ssizeE - _ZN34_INTERNAL_dab2017a_4_k_cu_2432d0e04cuda3std3__420unreachable_sentinelE)
_ZN34_INTERNAL_dab2017a_4_k_cu_2432d0e04cuda3std3__420unreachable_sentinelE:
	.zero		1
	.type		_ZN34_INTERNAL_dab2017a_4_k_cu_2432d0e04cuda3std6ranges3__45__cpo5ssizeE,@object
	.size		_ZN34_INTERNAL_dab2017a_4_k_cu_2432d0e04cuda3std6ranges3__45__cpo5ssizeE,(_ZN34_INTERNAL_dab2017a_4_k_cu_2432d0e06thrust24THRUST_300001_SM_1000_NS12placeholders2_8E - _ZN34_INTERNAL_dab2017a_4_k_cu_2432d0e04cuda3std6ranges3__45__cpo5ssizeE)
_ZN34_INTERNAL_dab2017a_4_k_cu_2432d0e04cuda3std6ranges3__45__cpo5ssizeE:
	.zero		1
	.type		_ZN34_INTERNAL_dab2017a_4_k_cu_2432d0e06thrust24THRUST_300001_SM_1000_NS12placeholders2_8E,@object
	.size		_ZN34_INTERNAL_dab2017a_4_k_cu_2432d0e06thrust24THRUST_300001_SM_1000_NS12placeholders2_8E,(_ZN34_INTERNAL_dab2017a_4_k_cu_2432d0e04cuda3std3__45__cpo5crendE - _ZN34_INTERNAL_dab2017a_4_k_cu_2432d0e06thrust24THRUST_300001_SM_1000_NS12placeholders2_8E)
_ZN34_INTERNAL_dab2017a_4_k_cu_2432d0e06thrust24THRUST_300001_SM_1000_NS12placeholders2_8E:
	.zero		1
	.type		_ZN34_INTERNAL_dab2017a_4_k_cu_2432d0e04cuda3std3__45__cpo5crendE,@object
	.size		_ZN34_INTERNAL_dab2017a_4_k_cu_2432d0e04cuda3std3__45__cpo5crendE,(_ZN34_INTERNAL_dab2017a_4_k_cu_2432d0e04cuda3std6ranges3__45__cpo4prevE - _ZN34_INTERNAL_dab2017a_4_k_cu_2432d0e04cuda3std3__45__cpo5crendE)
_ZN34_INTERNAL_dab2017a_4_k_cu_2432d0e04cuda3std3__45__cpo5crendE:
	.zero		1
	.type		_ZN34_INTERNAL_dab2017a_4_k_cu_2432d0e04cuda3std6ranges3__45__cpo4prevE,@object
	.size		_ZN34_INTERNAL_dab2017a_4_k_cu_2432d0e04cuda3std6ranges3__45__cpo4prevE,(_ZN34_INTERNAL_dab2017a_4_k_cu_2432d0e04cuda3std6ranges3__45__cpo9iter_moveE - _ZN34_INTERNAL_dab2017a_4_k_cu_2432d0e04cuda3std6ranges3__45__cpo4prevE)
_ZN34_INTERNAL_dab2017a_4_k_cu_2432d0e04cuda3std6ranges3__45__cpo4prevE:
	.zero		1
	.type		_ZN34_INTERNAL_dab2017a_4_k_cu_2432d0e04cuda3std6ranges3__45__cpo9iter_moveE,@object
	.size		_ZN34_INTERNAL_dab2017a_4_k_cu_2432d0e04cuda3std6ranges3__45__cpo9iter_moveE,(_ZN34_INTERNAL_dab2017a_4_k_cu_2432d0e06thrust24THRUST_300001_SM_1000_NS6system6detail10sequential3seqE - _ZN34_INTERNAL_dab2017a_4_k_cu_2432d0e04cuda3std6ranges3__45__cpo9iter_moveE)
_ZN34_INTERNAL_dab2017a_4_k_cu_2432d0e04cuda3std6ranges3__45__cpo9iter_moveE:
	.zero		1
	.type		_ZN34_INTERNAL_dab2017a_4_k_cu_2432d0e06thrust24THRUST_300001_SM_1000_NS6system6detail10sequential3seqE,@object
	.size		_ZN34_INTERNAL_dab2017a_4_k_cu_2432d0e06thrust24THRUST_300001_SM_1000_NS6system6detail10sequential3seqE,(.L_31 - _ZN34_INTERNAL_dab2017a_4_k_cu_2432d0e06thrust24THRUST_300001_SM_1000_NS6system6detail10sequential3seqE)
_ZN34_INTERNAL_dab2017a_4_k_cu_2432d0e06thrust24THRUST_300001_SM_1000_NS6system6detail10sequential3seqE:
	.zero		1
.L_31:


//--------------------- .nv.constant0._ZN3cub18CUB_300001_SM_10006detail11EmptyKernelIvEEvv --------------------------
	.section	.nv.constant0._ZN3cub18CUB_300001_SM_10006detail11EmptyKernelIvEEvv,"a",@progbits
	.sectionflags	@""
	.align	4
.nv.constant0._ZN3cub18CUB_300001_SM_10006detail11EmptyKernelIvEEvv:
	.zero		896


//--------------------- .nv.constant0._Z13update_resultPKiPKfPiP8PathNodeiiiS3_S3_PfiS3_S3_S6_S3_ --------------------------
	.section	.nv.constant0._Z13update_resultPKiPKfPiP8PathNodeiiiS3_S3_PfiS3_S3_S6_S3_,"a",@progbits
	.sectionflags	@""
	.align	4
.nv.constant0._Z13update_resultPKiPKfPiP8PathNodeiiiS3_S3_PfiS3_S3_S6_S3_:
	.zero		1008


//--------------------- .nv.constant0._Z16detect_cuda_vwiiPKiPKfPiP8PathNodeiiiiS3_S3_Pf --------------------------
	.section	.nv.constant0._Z16detect_cuda_vwiiPKiPKfPiP8PathNodeiiiiS3_S3_Pf,"a",@progbits
	.sectionflags	@""
	.align	4
.nv.constant0._Z16detect_cuda_vwiiPKiPKfPiP8PathNodeiiiiS3_S3_Pf:
	.zero		968


//--------------------- SYMBOLS --------------------------

	.type		.nv.reservedSmem.offset0,@object
	.size		.nv.reservedSmem.offset0,0x4
